//
// Generated by NVIDIA NVVM Compiler
//
// Compiler Build ID: CL-36424714
// Cuda compilation tools, release 13.0, V13.0.88
// Based on NVVM 20.0.0
//

.version 9.0
.target sm_100
.address_size 64

	// .globl	_Z5CycleiiP6jointsj
.extern .func  (.param .b32 func_retval0) vprintf
(
	.param .b64 vprintf_param_0,
	.param .b64 vprintf_param_1
)
;
.global .align 4 .b8 precalc_xorwow_matrix[102400];
.global .align 4 .b8 precalc_xorwow_offset_matrix[102400];
.global .align 4 .b8 mrg32k3aM1[2304];
.global .align 4 .b8 mrg32k3aM2[2304];
.global .align 4 .b8 mrg32k3aM1SubSeq[2016];
.global .align 4 .b8 mrg32k3aM2SubSeq[2016];
.global .align 4 .b8 mrg32k3aM1Seq[2304];
.global .align 4 .b8 mrg32k3aM2Seq[2304];
.const .align 8 .b8 __cr_lgamma_table[72];
.global .align 1 .b8 _ZN34_INTERNAL_6f8792b3_4_k_cu_7b1fbea74cuda3std3__45__cpo5beginE[1];
.global .align 1 .b8 _ZN34_INTERNAL_6f8792b3_4_k_cu_7b1fbea74cuda3std3__45__cpo3endE[1];
.global .align 1 .b8 _ZN34_INTERNAL_6f8792b3_4_k_cu_7b1fbea74cuda3std3__45__cpo6cbeginE[1];
.global .align 1 .b8 _ZN34_INTERNAL_6f8792b3_4_k_cu_7b1fbea74cuda3std3__45__cpo4cendE[1];
.global .align 1 .b8 _ZN34_INTERNAL_6f8792b3_4_k_cu_7b1fbea74cuda3std3__45__cpo6rbeginE[1];
.global .align 1 .b8 _ZN34_INTERNAL_6f8792b3_4_k_cu_7b1fbea74cuda3std3__45__cpo4rendE[1];
.global .align 1 .b8 _ZN34_INTERNAL_6f8792b3_4_k_cu_7b1fbea74cuda3std3__45__cpo7crbeginE[1];
.global .align 1 .b8 _ZN34_INTERNAL_6f8792b3_4_k_cu_7b1fbea74cuda3std3__45__cpo5crendE[1];
.global .align 1 .b8 _ZN34_INTERNAL_6f8792b3_4_k_cu_7b1fbea74cuda3std3__436_GLOBAL__N__6f8792b3_4_k_cu_7b1fbea76ignoreE[1];
.global .align 1 .b8 _ZN34_INTERNAL_6f8792b3_4_k_cu_7b1fbea74cuda3std3__419piecewise_constructE[1];
.global .align 1 .b8 _ZN34_INTERNAL_6f8792b3_4_k_cu_7b1fbea74cuda3std3__48in_placeE[1];
.global .align 1 .b8 _ZN34_INTERNAL_6f8792b3_4_k_cu_7b1fbea74cuda3std3__420unreachable_sentinelE[1];
.global .align 1 .b8 _ZN34_INTERNAL_6f8792b3_4_k_cu_7b1fbea74cuda3std3__47nulloptE[1];
.global .align 1 .b8 _ZN34_INTERNAL_6f8792b3_4_k_cu_7b1fbea74cuda3std3__48unexpectE[1];
.global .align 1 .b8 _ZN34_INTERNAL_6f8792b3_4_k_cu_7b1fbea74cuda3std6ranges3__45__cpo4swapE[1];
.global .align 1 .b8 _ZN34_INTERNAL_6f8792b3_4_k_cu_7b1fbea74cuda3std6ranges3__45__cpo9iter_moveE[1];
.global .align 1 .b8 _ZN34_INTERNAL_6f8792b3_4_k_cu_7b1fbea74cuda3std6ranges3__45__cpo5beginE[1];
.global .align 1 .b8 _ZN34_INTERNAL_6f8792b3_4_k_cu_7b1fbea74cuda3std6ranges3__45__cpo3endE[1];
.global .align 1 .b8 _ZN34_INTERNAL_6f8792b3_4_k_cu_7b1fbea74cuda3std6ranges3__45__cpo6cbeginE[1];
.global .align 1 .b8 _ZN34_INTERNAL_6f8792b3_4_k_cu_7b1fbea74cuda3std6ranges3__45__cpo4cendE[1];
.global .align 1 .b8 _ZN34_INTERNAL_6f8792b3_4_k_cu_7b1fbea74cuda3std6ranges3__45__cpo7advanceE[1];
.global .align 1 .b8 _ZN34_INTERNAL_6f8792b3_4_k_cu_7b1fbea74cuda3std6ranges3__45__cpo9iter_swapE[1];
.global .align 1 .b8 _ZN34_INTERNAL_6f8792b3_4_k_cu_7b1fbea74cuda3std6ranges3__45__cpo4nextE[1];
.global .align 1 .b8 _ZN34_INTERNAL_6f8792b3_4_k_cu_7b1fbea74cuda3std6ranges3__45__cpo4prevE[1];
.global .align 1 .b8 _ZN34_INTERNAL_6f8792b3_4_k_cu_7b1fbea74cuda3std6ranges3__45__cpo4dataE[1];
.global .align 1 .b8 _ZN34_INTERNAL_6f8792b3_4_k_cu_7b1fbea74cuda3std6ranges3__45__cpo5cdataE[1];
.global .align 1 .b8 _ZN34_INTERNAL_6f8792b3_4_k_cu_7b1fbea74cuda3std6ranges3__45__cpo4sizeE[1];
.global .align 1 .b8 _ZN34_INTERNAL_6f8792b3_4_k_cu_7b1fbea74cuda3std6ranges3__45__cpo5ssizeE[1];
.global .align 1 .b8 _ZN34_INTERNAL_6f8792b3_4_k_cu_7b1fbea74cuda3std6ranges3__45__cpo8distanceE[1];
.global .align 1 .b8 _ZN34_INTERNAL_6f8792b3_4_k_cu_7b1fbea76thrust24THRUST_300001_SM_1000_NS8cuda_cub3parE[1];
.global .align 1 .b8 _ZN34_INTERNAL_6f8792b3_4_k_cu_7b1fbea76thrust24THRUST_300001_SM_1000_NS8cuda_cub10par_nosyncE[1];
.global .align 1 .b8 _ZN34_INTERNAL_6f8792b3_4_k_cu_7b1fbea76thrust24THRUST_300001_SM_1000_NS6system6detail10sequential3seqE[1];
.global .align 1 .b8 _ZN34_INTERNAL_6f8792b3_4_k_cu_7b1fbea76thrust24THRUST_300001_SM_1000_NS12placeholders2_1E[1];
.global .align 1 .b8 _ZN34_INTERNAL_6f8792b3_4_k_cu_7b1fbea76thrust24THRUST_300001_SM_1000_NS12placeholders2_2E[1];
.global .align 1 .b8 _ZN34_INTERNAL_6f8792b3_4_k_cu_7b1fbea76thrust24THRUST_300001_SM_1000_NS12placeholders2_3E[1];
.global .align 1 .b8 _ZN34_INTERNAL_6f8792b3_4_k_cu_7b1fbea76thrust24THRUST_300001_SM_1000_NS12placeholders2_4E[1];
.global .align 1 .b8 _ZN34_INTERNAL_6f8792b3_4_k_cu_7b1fbea76thrust24THRUST_300001_SM_1000_NS12placeholders2_5E[1];
.global .align 1 .b8 _ZN34_INTERNAL_6f8792b3_4_k_cu_7b1fbea76thrust24THRUST_300001_SM_1000_NS12placeholders2_6E[1];
.global .align 1 .b8 _ZN34_INTERNAL_6f8792b3_4_k_cu_7b1fbea76thrust24THRUST_300001_SM_1000_NS12placeholders2_7E[1];
.global .align 1 .b8 _ZN34_INTERNAL_6f8792b3_4_k_cu_7b1fbea76thrust24THRUST_300001_SM_1000_NS12placeholders2_8E[1];
.global .align 1 .b8 _ZN34_INTERNAL_6f8792b3_4_k_cu_7b1fbea76thrust24THRUST_300001_SM_1000_NS12placeholders2_9E[1];
.global .align 1 .b8 _ZN34_INTERNAL_6f8792b3_4_k_cu_7b1fbea76thrust24THRUST_300001_SM_1000_NS12placeholders3_10E[1];
.global .align 1 .b8 _ZN34_INTERNAL_6f8792b3_4_k_cu_7b1fbea76thrust24THRUST_300001_SM_1000_NS3seqE[1];
.global .align 1 .b8 $str[15] = {114, 97, 110, 100, 111, 109, 110, 117, 109, 58, 37, 102, 32, 32};
.global .align 1 .b8 $str$1[5] = {37, 100, 32, 10};
.global .align 1 .b8 $str$2[4] = {37, 102, 32};
.global .align 1 .b8 $str$3[2] = {10};

.visible .entry _Z5CycleiiP6jointsj(
	.param .u32 _Z5CycleiiP6jointsj_param_0,
	.param .u32 _Z5CycleiiP6jointsj_param_1,
	.param .u64 .ptr .align 1 _Z5CycleiiP6jointsj_param_2,
	.param .u32 _Z5CycleiiP6jointsj_param_3
)
{
	.local .align 8 .b8 	__local_depot0[56];
	.reg .b64 	%SP;
	.reg .b64 	%SPL;
	.reg .pred 	%p<74>;
	.reg .b32 	%r<1358>;
	.reg .b32 	%f<21>;
	.reg .b64 	%rd<46>;
	.reg .b64 	%fd<12>;

	mov.u64 	%SPL, __local_depot0;
	cvta.local.u64 	%SP, %SPL;
	ld.param.u32 	%r593, [_Z5CycleiiP6jointsj_param_0];
	ld.param.u32 	%r594, [_Z5CycleiiP6jointsj_param_1];
	add.u64 	%rd1, %SPL, 0;
	add.u64 	%rd15, %SP, 48;
	add.u64 	%rd2, %SPL, 48;
	mov.u32 	%r595, %tid.x;
	mov.u32 	%r596, %ctaid.x;
	mov.u32 	%r597, %ntid.x;
	mad.lo.s32 	%r1, %r596, %r597, %r595;
	// begin inline asm
	mov.u64 	%rd13, %clock64;
	// end inline asm
	cvt.u32.u64 	%r598, %rd13;
	xor.b32  	%r599, %r598, -1429050551;
	mul.lo.s32 	%r2, %r599, 1099087573;
	{ .reg .b32 tmp; mov.b64 {tmp, %r600}, %rd13; }
	xor.b32  	%r3, %r600, -136515619;
	mul.lo.s32 	%r601, %r3, -1703105765;
	add.s32 	%r602, %r2, %r601;
	add.s32 	%r1350, %r602, 6615241;
	add.s32 	%r1065, %r2, 123456789;
	st.local.v2.u32 	[%rd1], {%r1350, %r1065};
	xor.b32  	%r1064, %r2, 362436069;
	add.s32 	%r1063, %r601, 521288629;
	st.local.v2.u32 	[%rd1+8], {%r1064, %r1063};
	xor.b32  	%r1062, %r601, 88675123;
	add.s32 	%r1061, %r2, 5783321;
	st.local.v2.u32 	[%rd1+16], {%r1062, %r1061};
	setp.eq.s32 	%p1, %r1, 0;
	@%p1 bra 	$L__BB0_115;
	cvt.s64.s32 	%rd45, %r1;
	mov.b32 	%r1048, 0;
$L__BB0_2:
	mov.u64 	%rd4, %rd45;
	and.b64  	%rd5, %rd4, 3;
	setp.eq.s64 	%p2, %rd5, 0;
	@%p2 bra 	$L__BB0_114;
	mul.wide.u32 	%rd16, %r1048, 3200;
	mov.u64 	%rd17, precalc_xorwow_matrix;
	add.s64 	%rd6, %rd17, %rd16;
	mov.b32 	%r1061, 0;
	mov.u32 	%r1062, %r1061;
	mov.u32 	%r1063, %r1061;
	mov.u32 	%r1064, %r1061;
	mov.u32 	%r1065, %r1061;
	mov.u32 	%r1054, %r1061;
$L__BB0_4:
	mul.wide.u32 	%rd18, %r1054, 4;
	add.s64 	%rd19, %rd1, %rd18;
	ld.local.u32 	%r22, [%rd19+4];
	shl.b32 	%r23, %r1054, 5;
	mov.b32 	%r1060, 0;
$L__BB0_5:
	.pragma "nounroll";
	shr.u32 	%r606, %r22, %r1060;
	and.b32  	%r607, %r606, 1;
	setp.eq.b32 	%p3, %r607, 1;
	not.pred 	%p4, %p3;
	add.s32 	%r608, %r23, %r1060;
	mul.lo.s32 	%r609, %r608, 5;
	mul.wide.u32 	%rd20, %r609, 4;
	add.s64 	%rd7, %rd6, %rd20;
	@%p4 bra 	$L__BB0_7;
	ld.global.u32 	%r610, [%rd7];
	xor.b32  	%r1065, %r1065, %r610;
	ld.global.u32 	%r611, [%rd7+4];
	xor.b32  	%r1064, %r1064, %r611;
	ld.global.u32 	%r612, [%rd7+8];
	xor.b32  	%r1063, %r1063, %r612;
	ld.global.u32 	%r613, [%rd7+12];
	xor.b32  	%r1062, %r1062, %r613;
	ld.global.u32 	%r614, [%rd7+16];
	xor.b32  	%r1061, %r1061, %r614;
$L__BB0_7:
	and.b32  	%r616, %r606, 2;
	setp.eq.s32 	%p5, %r616, 0;
	@%p5 bra 	$L__BB0_9;
	ld.global.u32 	%r617, [%rd7+20];
	xor.b32  	%r1065, %r1065, %r617;
	ld.global.u32 	%r618, [%rd7+24];
	xor.b32  	%r1064, %r1064, %r618;
	ld.global.u32 	%r619, [%rd7+28];
	xor.b32  	%r1063, %r1063, %r619;
	ld.global.u32 	%r620, [%rd7+32];
	xor.b32  	%r1062, %r1062, %r620;
	ld.global.u32 	%r621, [%rd7+36];
	xor.b32  	%r1061, %r1061, %r621;
$L__BB0_9:
	and.b32  	%r623, %r606, 4;
	setp.eq.s32 	%p6, %r623, 0;
	@%p6 bra 	$L__BB0_11;
	ld.global.u32 	%r624, [%rd7+40];
	xor.b32  	%r1065, %r1065, %r624;
	ld.global.u32 	%r625, [%rd7+44];
	xor.b32  	%r1064, %r1064, %r625;
	ld.global.u32 	%r626, [%rd7+48];
	xor.b32  	%r1063, %r1063, %r626;
	ld.global.u32 	%r627, [%rd7+52];
	xor.b32  	%r1062, %r1062, %r627;
	ld.global.u32 	%r628, [%rd7+56];
	xor.b32  	%r1061, %r1061, %r628;
$L__BB0_11:
	and.b32  	%r630, %r606, 8;
	setp.eq.s32 	%p7, %r630, 0;
	@%p7 bra 	$L__BB0_13;
	ld.global.u32 	%r631, [%rd7+60];
	xor.b32  	%r1065, %r1065, %r631;
	ld.global.u32 	%r632, [%rd7+64];
	xor.b32  	%r1064, %r1064, %r632;
	ld.global.u32 	%r633, [%rd7+68];
	xor.b32  	%r1063, %r1063, %r633;
	ld.global.u32 	%r634, [%rd7+72];
	xor.b32  	%r1062, %r1062, %r634;
	ld.global.u32 	%r635, [%rd7+76];
	xor.b32  	%r1061, %r1061, %r635;
$L__BB0_13:
	and.b32  	%r637, %r606, 16;
	setp.eq.s32 	%p8, %r637, 0;
	@%p8 bra 	$L__BB0_15;
	ld.global.u32 	%r638, [%rd7+80];
	xor.b32  	%r1065, %r1065, %r638;
	ld.global.u32 	%r639, [%rd7+84];
	xor.b32  	%r1064, %r1064, %r639;
	ld.global.u32 	%r640, [%rd7+88];
	xor.b32  	%r1063, %r1063, %r640;
	ld.global.u32 	%r641, [%rd7+92];
	xor.b32  	%r1062, %r1062, %r641;
	ld.global.u32 	%r642, [%rd7+96];
	xor.b32  	%r1061, %r1061, %r642;
$L__BB0_15:
	and.b32  	%r644, %r606, 32;
	setp.eq.s32 	%p9, %r644, 0;
	@%p9 bra 	$L__BB0_17;
	ld.global.u32 	%r645, [%rd7+100];
	xor.b32  	%r1065, %r1065, %r645;
	ld.global.u32 	%r646, [%rd7+104];
	xor.b32  	%r1064, %r1064, %r646;
	ld.global.u32 	%r647, [%rd7+108];
	xor.b32  	%r1063, %r1063, %r647;
	ld.global.u32 	%r648, [%rd7+112];
	xor.b32  	%r1062, %r1062, %r648;
	ld.global.u32 	%r649, [%rd7+116];
	xor.b32  	%r1061, %r1061, %r649;
$L__BB0_17:
	and.b32  	%r651, %r606, 64;
	setp.eq.s32 	%p10, %r651, 0;
	@%p10 bra 	$L__BB0_19;
	ld.global.u32 	%r652, [%rd7+120];
	xor.b32  	%r1065, %r1065, %r652;
	ld.global.u32 	%r653, [%rd7+124];
	xor.b32  	%r1064, %r1064, %r653;
	ld.global.u32 	%r654, [%rd7+128];
	xor.b32  	%r1063, %r1063, %r654;
	ld.global.u32 	%r655, [%rd7+132];
	xor.b32  	%r1062, %r1062, %r655;
	ld.global.u32 	%r656, [%rd7+136];
	xor.b32  	%r1061, %r1061, %r656;
$L__BB0_19:
	and.b32  	%r658, %r606, 128;
	setp.eq.s32 	%p11, %r658, 0;
	@%p11 bra 	$L__BB0_21;
	ld.global.u32 	%r659, [%rd7+140];
	xor.b32  	%r1065, %r1065, %r659;
	ld.global.u32 	%r660, [%rd7+144];
	xor.b32  	%r1064, %r1064, %r660;
	ld.global.u32 	%r661, [%rd7+148];
	xor.b32  	%r1063, %r1063, %r661;
	ld.global.u32 	%r662, [%rd7+152];
	xor.b32  	%r1062, %r1062, %r662;
	ld.global.u32 	%r663, [%rd7+156];
	xor.b32  	%r1061, %r1061, %r663;
$L__BB0_21:
	and.b32  	%r665, %r606, 256;
	setp.eq.s32 	%p12, %r665, 0;
	@%p12 bra 	$L__BB0_23;
	ld.global.u32 	%r666, [%rd7+160];
	xor.b32  	%r1065, %r1065, %r666;
	ld.global.u32 	%r667, [%rd7+164];
	xor.b32  	%r1064, %r1064, %r667;
	ld.global.u32 	%r668, [%rd7+168];
	xor.b32  	%r1063, %r1063, %r668;
	ld.global.u32 	%r669, [%rd7+172];
	xor.b32  	%r1062, %r1062, %r669;
	ld.global.u32 	%r670, [%rd7+176];
	xor.b32  	%r1061, %r1061, %r670;
$L__BB0_23:
	and.b32  	%r672, %r606, 512;
	setp.eq.s32 	%p13, %r672, 0;
	@%p13 bra 	$L__BB0_25;
	ld.global.u32 	%r673, [%rd7+180];
	xor.b32  	%r1065, %r1065, %r673;
	ld.global.u32 	%r674, [%rd7+184];
	xor.b32  	%r1064, %r1064, %r674;
	ld.global.u32 	%r675, [%rd7+188];
	xor.b32  	%r1063, %r1063, %r675;
	ld.global.u32 	%r676, [%rd7+192];
	xor.b32  	%r1062, %r1062, %r676;
	ld.global.u32 	%r677, [%rd7+196];
	xor.b32  	%r1061, %r1061, %r677;
$L__BB0_25:
	and.b32  	%r679, %r606, 1024;
	setp.eq.s32 	%p14, %r679, 0;
	@%p14 bra 	$L__BB0_27;
	ld.global.u32 	%r680, [%rd7+200];
	xor.b32  	%r1065, %r1065, %r680;
	ld.global.u32 	%r681, [%rd7+204];
	xor.b32  	%r1064, %r1064, %r681;
	ld.global.u32 	%r682, [%rd7+208];
	xor.b32  	%r1063, %r1063, %r682;
	ld.global.u32 	%r683, [%rd7+212];
	xor.b32  	%r1062, %r1062, %r683;
	ld.global.u32 	%r684, [%rd7+216];
	xor.b32  	%r1061, %r1061, %r684;
$L__BB0_27:
	and.b32  	%r686, %r606, 2048;
	setp.eq.s32 	%p15, %r686, 0;
	@%p15 bra 	$L__BB0_29;
	ld.global.u32 	%r687, [%rd7+220];
	xor.b32  	%r1065, %r1065, %r687;
	ld.global.u32 	%r688, [%rd7+224];
	xor.b32  	%r1064, %r1064, %r688;
	ld.global.u32 	%r689, [%rd7+228];
	xor.b32  	%r1063, %r1063, %r689;
	ld.global.u32 	%r690, [%rd7+232];
	xor.b32  	%r1062, %r1062, %r690;
	ld.global.u32 	%r691, [%rd7+236];
	xor.b32  	%r1061, %r1061, %r691;
$L__BB0_29:
	and.b32  	%r693, %r606, 4096;
	setp.eq.s32 	%p16, %r693, 0;
	@%p16 bra 	$L__BB0_31;
	ld.global.u32 	%r694, [%rd7+240];
	xor.b32  	%r1065, %r1065, %r694;
	ld.global.u32 	%r695, [%rd7+244];
	xor.b32  	%r1064, %r1064, %r695;
	ld.global.u32 	%r696, [%rd7+248];
	xor.b32  	%r1063, %r1063, %r696;
	ld.global.u32 	%r697, [%rd7+252];
	xor.b32  	%r1062, %r1062, %r697;
	ld.global.u32 	%r698, [%rd7+256];
	xor.b32  	%r1061, %r1061, %r698;
$L__BB0_31:
	and.b32  	%r700, %r606, 8192;
	setp.eq.s32 	%p17, %r700, 0;
	@%p17 bra 	$L__BB0_33;
	ld.global.u32 	%r701, [%rd7+260];
	xor.b32  	%r1065, %r1065, %r701;
	ld.global.u32 	%r702, [%rd7+264];
	xor.b32  	%r1064, %r1064, %r702;
	ld.global.u32 	%r703, [%rd7+268];
	xor.b32  	%r1063, %r1063, %r703;
	ld.global.u32 	%r704, [%rd7+272];
	xor.b32  	%r1062, %r1062, %r704;
	ld.global.u32 	%r705, [%rd7+276];
	xor.b32  	%r1061, %r1061, %r705;
$L__BB0_33:
	and.b32  	%r707, %r606, 16384;
	setp.eq.s32 	%p18, %r707, 0;
	@%p18 bra 	$L__BB0_35;
	ld.global.u32 	%r708, [%rd7+280];
	xor.b32  	%r1065, %r1065, %r708;
	ld.global.u32 	%r709, [%rd7+284];
	xor.b32  	%r1064, %r1064, %r709;
	ld.global.u32 	%r710, [%rd7+288];
	xor.b32  	%r1063, %r1063, %r710;
	ld.global.u32 	%r711, [%rd7+292];
	xor.b32  	%r1062, %r1062, %r711;
	ld.global.u32 	%r712, [%rd7+296];
	xor.b32  	%r1061, %r1061, %r712;
$L__BB0_35:
	and.b32  	%r714, %r606, 32768;
	setp.eq.s32 	%p19, %r714, 0;
	@%p19 bra 	$L__BB0_37;
	ld.global.u32 	%r715, [%rd7+300];
	xor.b32  	%r1065, %r1065, %r715;
	ld.global.u32 	%r716, [%rd7+304];
	xor.b32  	%r1064, %r1064, %r716;
	ld.global.u32 	%r717, [%rd7+308];
	xor.b32  	%r1063, %r1063, %r717;
	ld.global.u32 	%r718, [%rd7+312];
	xor.b32  	%r1062, %r1062, %r718;
	ld.global.u32 	%r719, [%rd7+316];
	xor.b32  	%r1061, %r1061, %r719;
$L__BB0_37:
	add.s32 	%r1060, %r1060, 16;
	setp.ne.s32 	%p20, %r1060, 32;
	@%p20 bra 	$L__BB0_5;
	mad.lo.s32 	%r720, %r1054, -31, %r23;
	add.s32 	%r1054, %r720, 1;
	setp.ne.s32 	%p21, %r1054, 5;
	@%p21 bra 	$L__BB0_4;
	st.local.u32 	[%rd1+4], %r1065;
	st.local.v2.u32 	[%rd1+8], {%r1064, %r1063};
	st.local.v2.u32 	[%rd1+16], {%r1062, %r1061};
	setp.eq.s64 	%p22, %rd5, 1;
	@%p22 bra 	$L__BB0_114;
	mov.b32 	%r1061, 0;
	mov.u32 	%r1062, %r1061;
	mov.u32 	%r1063, %r1061;
	mov.u32 	%r1064, %r1061;
	mov.u32 	%r1065, %r1061;
	mov.u32 	%r1146, %r1061;
$L__BB0_41:
	mul.wide.u32 	%rd21, %r1146, 4;
	add.s64 	%rd22, %rd1, %rd21;
	ld.local.u32 	%r198, [%rd22+4];
	shl.b32 	%r199, %r1146, 5;
	mov.b32 	%r1152, 0;
$L__BB0_42:
	.pragma "nounroll";
	shr.u32 	%r723, %r198, %r1152;
	and.b32  	%r724, %r723, 1;
	setp.eq.b32 	%p23, %r724, 1;
	not.pred 	%p24, %p23;
	add.s32 	%r725, %r199, %r1152;
	mul.lo.s32 	%r726, %r725, 5;
	mul.wide.u32 	%rd23, %r726, 4;
	add.s64 	%rd8, %rd6, %rd23;
	@%p24 bra 	$L__BB0_44;
	ld.global.u32 	%r727, [%rd8];
	xor.b32  	%r1065, %r1065, %r727;
	ld.global.u32 	%r728, [%rd8+4];
	xor.b32  	%r1064, %r1064, %r728;
	ld.global.u32 	%r729, [%rd8+8];
	xor.b32  	%r1063, %r1063, %r729;
	ld.global.u32 	%r730, [%rd8+12];
	xor.b32  	%r1062, %r1062, %r730;
	ld.global.u32 	%r731, [%rd8+16];
	xor.b32  	%r1061, %r1061, %r731;
$L__BB0_44:
	and.b32  	%r733, %r723, 2;
	setp.eq.s32 	%p25, %r733, 0;
	@%p25 bra 	$L__BB0_46;
	ld.global.u32 	%r734, [%rd8+20];
	xor.b32  	%r1065, %r1065, %r734;
	ld.global.u32 	%r735, [%rd8+24];
	xor.b32  	%r1064, %r1064, %r735;
	ld.global.u32 	%r736, [%rd8+28];
	xor.b32  	%r1063, %r1063, %r736;
	ld.global.u32 	%r737, [%rd8+32];
	xor.b32  	%r1062, %r1062, %r737;
	ld.global.u32 	%r738, [%rd8+36];
	xor.b32  	%r1061, %r1061, %r738;
$L__BB0_46:
	and.b32  	%r740, %r723, 4;
	setp.eq.s32 	%p26, %r740, 0;
	@%p26 bra 	$L__BB0_48;
	ld.global.u32 	%r741, [%rd8+40];
	xor.b32  	%r1065, %r1065, %r741;
	ld.global.u32 	%r742, [%rd8+44];
	xor.b32  	%r1064, %r1064, %r742;
	ld.global.u32 	%r743, [%rd8+48];
	xor.b32  	%r1063, %r1063, %r743;
	ld.global.u32 	%r744, [%rd8+52];
	xor.b32  	%r1062, %r1062, %r744;
	ld.global.u32 	%r745, [%rd8+56];
	xor.b32  	%r1061, %r1061, %r745;
$L__BB0_48:
	and.b32  	%r747, %r723, 8;
	setp.eq.s32 	%p27, %r747, 0;
	@%p27 bra 	$L__BB0_50;
	ld.global.u32 	%r748, [%rd8+60];
	xor.b32  	%r1065, %r1065, %r748;
	ld.global.u32 	%r749, [%rd8+64];
	xor.b32  	%r1064, %r1064, %r749;
	ld.global.u32 	%r750, [%rd8+68];
	xor.b32  	%r1063, %r1063, %r750;
	ld.global.u32 	%r751, [%rd8+72];
	xor.b32  	%r1062, %r1062, %r751;
	ld.global.u32 	%r752, [%rd8+76];
	xor.b32  	%r1061, %r1061, %r752;
$L__BB0_50:
	and.b32  	%r754, %r723, 16;
	setp.eq.s32 	%p28, %r754, 0;
	@%p28 bra 	$L__BB0_52;
	ld.global.u32 	%r755, [%rd8+80];
	xor.b32  	%r1065, %r1065, %r755;
	ld.global.u32 	%r756, [%rd8+84];
	xor.b32  	%r1064, %r1064, %r756;
	ld.global.u32 	%r757, [%rd8+88];
	xor.b32  	%r1063, %r1063, %r757;
	ld.global.u32 	%r758, [%rd8+92];
	xor.b32  	%r1062, %r1062, %r758;
	ld.global.u32 	%r759, [%rd8+96];
	xor.b32  	%r1061, %r1061, %r759;
$L__BB0_52:
	and.b32  	%r761, %r723, 32;
	setp.eq.s32 	%p29, %r761, 0;
	@%p29 bra 	$L__BB0_54;
	ld.global.u32 	%r762, [%rd8+100];
	xor.b32  	%r1065, %r1065, %r762;
	ld.global.u32 	%r763, [%rd8+104];
	xor.b32  	%r1064, %r1064, %r763;
	ld.global.u32 	%r764, [%rd8+108];
	xor.b32  	%r1063, %r1063, %r764;
	ld.global.u32 	%r765, [%rd8+112];
	xor.b32  	%r1062, %r1062, %r765;
	ld.global.u32 	%r766, [%rd8+116];
	xor.b32  	%r1061, %r1061, %r766;
$L__BB0_54:
	and.b32  	%r768, %r723, 64;
	setp.eq.s32 	%p30, %r768, 0;
	@%p30 bra 	$L__BB0_56;
	ld.global.u32 	%r769, [%rd8+120];
	xor.b32  	%r1065, %r1065, %r769;
	ld.global.u32 	%r770, [%rd8+124];
	xor.b32  	%r1064, %r1064, %r770;
	ld.global.u32 	%r771, [%rd8+128];
	xor.b32  	%r1063, %r1063, %r771;
	ld.global.u32 	%r772, [%rd8+132];
	xor.b32  	%r1062, %r1062, %r772;
	ld.global.u32 	%r773, [%rd8+136];
	xor.b32  	%r1061, %r1061, %r773;
$L__BB0_56:
	and.b32  	%r775, %r723, 128;
	setp.eq.s32 	%p31, %r775, 0;
	@%p31 bra 	$L__BB0_58;
	ld.global.u32 	%r776, [%rd8+140];
	xor.b32  	%r1065, %r1065, %r776;
	ld.global.u32 	%r777, [%rd8+144];
	xor.b32  	%r1064, %r1064, %r777;
	ld.global.u32 	%r778, [%rd8+148];
	xor.b32  	%r1063, %r1063, %r778;
	ld.global.u32 	%r779, [%rd8+152];
	xor.b32  	%r1062, %r1062, %r779;
	ld.global.u32 	%r780, [%rd8+156];
	xor.b32  	%r1061, %r1061, %r780;
$L__BB0_58:
	and.b32  	%r782, %r723, 256;
	setp.eq.s32 	%p32, %r782, 0;
	@%p32 bra 	$L__BB0_60;
	ld.global.u32 	%r783, [%rd8+160];
	xor.b32  	%r1065, %r1065, %r783;
	ld.global.u32 	%r784, [%rd8+164];
	xor.b32  	%r1064, %r1064, %r784;
	ld.global.u32 	%r785, [%rd8+168];
	xor.b32  	%r1063, %r1063, %r785;
	ld.global.u32 	%r786, [%rd8+172];
	xor.b32  	%r1062, %r1062, %r786;
	ld.global.u32 	%r787, [%rd8+176];
	xor.b32  	%r1061, %r1061, %r787;
$L__BB0_60:
	and.b32  	%r789, %r723, 512;
	setp.eq.s32 	%p33, %r789, 0;
	@%p33 bra 	$L__BB0_62;
	ld.global.u32 	%r790, [%rd8+180];
	xor.b32  	%r1065, %r1065, %r790;
	ld.global.u32 	%r791, [%rd8+184];
	xor.b32  	%r1064, %r1064, %r791;
	ld.global.u32 	%r792, [%rd8+188];
	xor.b32  	%r1063, %r1063, %r792;
	ld.global.u32 	%r793, [%rd8+192];
	xor.b32  	%r1062, %r1062, %r793;
	ld.global.u32 	%r794, [%rd8+196];
	xor.b32  	%r1061, %r1061, %r794;
$L__BB0_62:
	and.b32  	%r796, %r723, 1024;
	setp.eq.s32 	%p34, %r796, 0;
	@%p34 bra 	$L__BB0_64;
	ld.global.u32 	%r797, [%rd8+200];
	xor.b32  	%r1065, %r1065, %r797;
	ld.global.u32 	%r798, [%rd8+204];
	xor.b32  	%r1064, %r1064, %r798;
	ld.global.u32 	%r799, [%rd8+208];
	xor.b32  	%r1063, %r1063, %r799;
	ld.global.u32 	%r800, [%rd8+212];
	xor.b32  	%r1062, %r1062, %r800;
	ld.global.u32 	%r801, [%rd8+216];
	xor.b32  	%r1061, %r1061, %r801;
$L__BB0_64:
	and.b32  	%r803, %r723, 2048;
	setp.eq.s32 	%p35, %r803, 0;
	@%p35 bra 	$L__BB0_66;
	ld.global.u32 	%r804, [%rd8+220];
	xor.b32  	%r1065, %r1065, %r804;
	ld.global.u32 	%r805, [%rd8+224];
	xor.b32  	%r1064, %r1064, %r805;
	ld.global.u32 	%r806, [%rd8+228];
	xor.b32  	%r1063, %r1063, %r806;
	ld.global.u32 	%r807, [%rd8+232];
	xor.b32  	%r1062, %r1062, %r807;
	ld.global.u32 	%r808, [%rd8+236];
	xor.b32  	%r1061, %r1061, %r808;
$L__BB0_66:
	and.b32  	%r810, %r723, 4096;
	setp.eq.s32 	%p36, %r810, 0;
	@%p36 bra 	$L__BB0_68;
	ld.global.u32 	%r811, [%rd8+240];
	xor.b32  	%r1065, %r1065, %r811;
	ld.global.u32 	%r812, [%rd8+244];
	xor.b32  	%r1064, %r1064, %r812;
	ld.global.u32 	%r813, [%rd8+248];
	xor.b32  	%r1063, %r1063, %r813;
	ld.global.u32 	%r814, [%rd8+252];
	xor.b32  	%r1062, %r1062, %r814;
	ld.global.u32 	%r815, [%rd8+256];
	xor.b32  	%r1061, %r1061, %r815;
$L__BB0_68:
	and.b32  	%r817, %r723, 8192;
	setp.eq.s32 	%p37, %r817, 0;
	@%p37 bra 	$L__BB0_70;
	ld.global.u32 	%r818, [%rd8+260];
	xor.b32  	%r1065, %r1065, %r818;
	ld.global.u32 	%r819, [%rd8+264];
	xor.b32  	%r1064, %r1064, %r819;
	ld.global.u32 	%r820, [%rd8+268];
	xor.b32  	%r1063, %r1063, %r820;
	ld.global.u32 	%r821, [%rd8+272];
	xor.b32  	%r1062, %r1062, %r821;
	ld.global.u32 	%r822, [%rd8+276];
	xor.b32  	%r1061, %r1061, %r822;
$L__BB0_70:
	and.b32  	%r824, %r723, 16384;
	setp.eq.s32 	%p38, %r824, 0;
	@%p38 bra 	$L__BB0_72;
	ld.global.u32 	%r825, [%rd8+280];
	xor.b32  	%r1065, %r1065, %r825;
	ld.global.u32 	%r826, [%rd8+284];
	xor.b32  	%r1064, %r1064, %r826;
	ld.global.u32 	%r827, [%rd8+288];
	xor.b32  	%r1063, %r1063, %r827;
	ld.global.u32 	%r828, [%rd8+292];
	xor.b32  	%r1062, %r1062, %r828;
	ld.global.u32 	%r829, [%rd8+296];
	xor.b32  	%r1061, %r1061, %r829;
$L__BB0_72:
	and.b32  	%r831, %r723, 32768;
	setp.eq.s32 	%p39, %r831, 0;
	@%p39 bra 	$L__BB0_74;
	ld.global.u32 	%r832, [%rd8+300];
	xor.b32  	%r1065, %r1065, %r832;
	ld.global.u32 	%r833, [%rd8+304];
	xor.b32  	%r1064, %r1064, %r833;
	ld.global.u32 	%r834, [%rd8+308];
	xor.b32  	%r1063, %r1063, %r834;
	ld.global.u32 	%r835, [%rd8+312];
	xor.b32  	%r1062, %r1062, %r835;
	ld.global.u32 	%r836, [%rd8+316];
	xor.b32  	%r1061, %r1061, %r836;
$L__BB0_74:
	add.s32 	%r1152, %r1152, 16;
	setp.ne.s32 	%p40, %r1152, 32;
	@%p40 bra 	$L__BB0_42;
	mad.lo.s32 	%r837, %r1146, -31, %r199;
	add.s32 	%r1146, %r837, 1;
	setp.ne.s32 	%p41, %r1146, 5;
	@%p41 bra 	$L__BB0_41;
	st.local.u32 	[%rd1+4], %r1065;
	st.local.v2.u32 	[%rd1+8], {%r1064, %r1063};
	st.local.v2.u32 	[%rd1+16], {%r1062, %r1061};
	setp.ne.s64 	%p42, %rd5, 3;
	@%p42 bra 	$L__BB0_114;
	mov.b32 	%r1061, 0;
	mov.u32 	%r1062, %r1061;
	mov.u32 	%r1063, %r1061;
	mov.u32 	%r1064, %r1061;
	mov.u32 	%r1065, %r1061;
	mov.u32 	%r1238, %r1061;
$L__BB0_78:
	mul.wide.u32 	%rd24, %r1238, 4;
	add.s64 	%rd25, %rd1, %rd24;
	ld.local.u32 	%r374, [%rd25+4];
	shl.b32 	%r375, %r1238, 5;
	mov.b32 	%r1244, 0;
$L__BB0_79:
	.pragma "nounroll";
	shr.u32 	%r840, %r374, %r1244;
	and.b32  	%r841, %r840, 1;
	setp.eq.b32 	%p43, %r841, 1;
	not.pred 	%p44, %p43;
	add.s32 	%r842, %r375, %r1244;
	mul.lo.s32 	%r843, %r842, 5;
	mul.wide.u32 	%rd26, %r843, 4;
	add.s64 	%rd9, %rd6, %rd26;
	@%p44 bra 	$L__BB0_81;
	ld.global.u32 	%r844, [%rd9];
	xor.b32  	%r1065, %r1065, %r844;
	ld.global.u32 	%r845, [%rd9+4];
	xor.b32  	%r1064, %r1064, %r845;
	ld.global.u32 	%r846, [%rd9+8];
	xor.b32  	%r1063, %r1063, %r846;
	ld.global.u32 	%r847, [%rd9+12];
	xor.b32  	%r1062, %r1062, %r847;
	ld.global.u32 	%r848, [%rd9+16];
	xor.b32  	%r1061, %r1061, %r848;
$L__BB0_81:
	and.b32  	%r850, %r840, 2;
	setp.eq.s32 	%p45, %r850, 0;
	@%p45 bra 	$L__BB0_83;
	ld.global.u32 	%r851, [%rd9+20];
	xor.b32  	%r1065, %r1065, %r851;
	ld.global.u32 	%r852, [%rd9+24];
	xor.b32  	%r1064, %r1064, %r852;
	ld.global.u32 	%r853, [%rd9+28];
	xor.b32  	%r1063, %r1063, %r853;
	ld.global.u32 	%r854, [%rd9+32];
	xor.b32  	%r1062, %r1062, %r854;
	ld.global.u32 	%r855, [%rd9+36];
	xor.b32  	%r1061, %r1061, %r855;
$L__BB0_83:
	and.b32  	%r857, %r840, 4;
	setp.eq.s32 	%p46, %r857, 0;
	@%p46 bra 	$L__BB0_85;
	ld.global.u32 	%r858, [%rd9+40];
	xor.b32  	%r1065, %r1065, %r858;
	ld.global.u32 	%r859, [%rd9+44];
	xor.b32  	%r1064, %r1064, %r859;
	ld.global.u32 	%r860, [%rd9+48];
	xor.b32  	%r1063, %r1063, %r860;
	ld.global.u32 	%r861, [%rd9+52];
	xor.b32  	%r1062, %r1062, %r861;
	ld.global.u32 	%r862, [%rd9+56];
	xor.b32  	%r1061, %r1061, %r862;
$L__BB0_85:
	and.b32  	%r864, %r840, 8;
	setp.eq.s32 	%p47, %r864, 0;
	@%p47 bra 	$L__BB0_87;
	ld.global.u32 	%r865, [%rd9+60];
	xor.b32  	%r1065, %r1065, %r865;
	ld.global.u32 	%r866, [%rd9+64];
	xor.b32  	%r1064, %r1064, %r866;
	ld.global.u32 	%r867, [%rd9+68];
	xor.b32  	%r1063, %r1063, %r867;
	ld.global.u32 	%r868, [%rd9+72];
	xor.b32  	%r1062, %r1062, %r868;
	ld.global.u32 	%r869, [%rd9+76];
	xor.b32  	%r1061, %r1061, %r869;
$L__BB0_87:
	and.b32  	%r871, %r840, 16;
	setp.eq.s32 	%p48, %r871, 0;
	@%p48 bra 	$L__BB0_89;
	ld.global.u32 	%r872, [%rd9+80];
	xor.b32  	%r1065, %r1065, %r872;
	ld.global.u32 	%r873, [%rd9+84];
	xor.b32  	%r1064, %r1064, %r873;
	ld.global.u32 	%r874, [%rd9+88];
	xor.b32  	%r1063, %r1063, %r874;
	ld.global.u32 	%r875, [%rd9+92];
	xor.b32  	%r1062, %r1062, %r875;
	ld.global.u32 	%r876, [%rd9+96];
	xor.b32  	%r1061, %r1061, %r876;
$L__BB0_89:
	and.b32  	%r878, %r840, 32;
	setp.eq.s32 	%p49, %r878, 0;
	@%p49 bra 	$L__BB0_91;
	ld.global.u32 	%r879, [%rd9+100];
	xor.b32  	%r1065, %r1065, %r879;
	ld.global.u32 	%r880, [%rd9+104];
	xor.b32  	%r1064, %r1064, %r880;
	ld.global.u32 	%r881, [%rd9+108];
	xor.b32  	%r1063, %r1063, %r881;
	ld.global.u32 	%r882, [%rd9+112];
	xor.b32  	%r1062, %r1062, %r882;
	ld.global.u32 	%r883, [%rd9+116];
	xor.b32  	%r1061, %r1061, %r883;
$L__BB0_91:
	and.b32  	%r885, %r840, 64;
	setp.eq.s32 	%p50, %r885, 0;
	@%p50 bra 	$L__BB0_93;
	ld.global.u32 	%r886, [%rd9+120];
	xor.b32  	%r1065, %r1065, %r886;
	ld.global.u32 	%r887, [%rd9+124];
	xor.b32  	%r1064, %r1064, %r887;
	ld.global.u32 	%r888, [%rd9+128];
	xor.b32  	%r1063, %r1063, %r888;
	ld.global.u32 	%r889, [%rd9+132];
	xor.b32  	%r1062, %r1062, %r889;
	ld.global.u32 	%r890, [%rd9+136];
	xor.b32  	%r1061, %r1061, %r890;
$L__BB0_93:
	and.b32  	%r892, %r840, 128;
	setp.eq.s32 	%p51, %r892, 0;
	@%p51 bra 	$L__BB0_95;
	ld.global.u32 	%r893, [%rd9+140];
	xor.b32  	%r1065, %r1065, %r893;
	ld.global.u32 	%r894, [%rd9+144];
	xor.b32  	%r1064, %r1064, %r894;
	ld.global.u32 	%r895, [%rd9+148];
	xor.b32  	%r1063, %r1063, %r895;
	ld.global.u32 	%r896, [%rd9+152];
	xor.b32  	%r1062, %r1062, %r896;
	ld.global.u32 	%r897, [%rd9+156];
	xor.b32  	%r1061, %r1061, %r897;
$L__BB0_95:
	and.b32  	%r899, %r840, 256;
	setp.eq.s32 	%p52, %r899, 0;
	@%p52 bra 	$L__BB0_97;
	ld.global.u32 	%r900, [%rd9+160];
	xor.b32  	%r1065, %r1065, %r900;
	ld.global.u32 	%r901, [%rd9+164];
	xor.b32  	%r1064, %r1064, %r901;
	ld.global.u32 	%r902, [%rd9+168];
	xor.b32  	%r1063, %r1063, %r902;
	ld.global.u32 	%r903, [%rd9+172];
	xor.b32  	%r1062, %r1062, %r903;
	ld.global.u32 	%r904, [%rd9+176];
	xor.b32  	%r1061, %r1061, %r904;
$L__BB0_97:
	and.b32  	%r906, %r840, 512;
	setp.eq.s32 	%p53, %r906, 0;
	@%p53 bra 	$L__BB0_99;
	ld.global.u32 	%r907, [%rd9+180];
	xor.b32  	%r1065, %r1065, %r907;
	ld.global.u32 	%r908, [%rd9+184];
	xor.b32  	%r1064, %r1064, %r908;
	ld.global.u32 	%r909, [%rd9+188];
	xor.b32  	%r1063, %r1063, %r909;
	ld.global.u32 	%r910, [%rd9+192];
	xor.b32  	%r1062, %r1062, %r910;
	ld.global.u32 	%r911, [%rd9+196];
	xor.b32  	%r1061, %r1061, %r911;
$L__BB0_99:
	and.b32  	%r913, %r840, 1024;
	setp.eq.s32 	%p54, %r913, 0;
	@%p54 bra 	$L__BB0_101;
	ld.global.u32 	%r914, [%rd9+200];
	xor.b32  	%r1065, %r1065, %r914;
	ld.global.u32 	%r915, [%rd9+204];
	xor.b32  	%r1064, %r1064, %r915;
	ld.global.u32 	%r916, [%rd9+208];
	xor.b32  	%r1063, %r1063, %r916;
	ld.global.u32 	%r917, [%rd9+212];
	xor.b32  	%r1062, %r1062, %r917;
	ld.global.u32 	%r918, [%rd9+216];
	xor.b32  	%r1061, %r1061, %r918;
$L__BB0_101:
	and.b32  	%r920, %r840, 2048;
	setp.eq.s32 	%p55, %r920, 0;
	@%p55 bra 	$L__BB0_103;
	ld.global.u32 	%r921, [%rd9+220];
	xor.b32  	%r1065, %r1065, %r921;
	ld.global.u32 	%r922, [%rd9+224];
	xor.b32  	%r1064, %r1064, %r922;
	ld.global.u32 	%r923, [%rd9+228];
	xor.b32  	%r1063, %r1063, %r923;
	ld.global.u32 	%r924, [%rd9+232];
	xor.b32  	%r1062, %r1062, %r924;
	ld.global.u32 	%r925, [%rd9+236];
	xor.b32  	%r1061, %r1061, %r925;
$L__BB0_103:
	and.b32  	%r927, %r840, 4096;
	setp.eq.s32 	%p56, %r927, 0;
	@%p56 bra 	$L__BB0_105;
	ld.global.u32 	%r928, [%rd9+240];
	xor.b32  	%r1065, %r1065, %r928;
	ld.global.u32 	%r929, [%rd9+244];
	xor.b32  	%r1064, %r1064, %r929;
	ld.global.u32 	%r930, [%rd9+248];
	xor.b32  	%r1063, %r1063, %r930;
	ld.global.u32 	%r931, [%rd9+252];
	xor.b32  	%r1062, %r1062, %r931;
	ld.global.u32 	%r932, [%rd9+256];
	xor.b32  	%r1061, %r1061, %r932;
$L__BB0_105:
	and.b32  	%r934, %r840, 8192;
	setp.eq.s32 	%p57, %r934, 0;
	@%p57 bra 	$L__BB0_107;
	ld.global.u32 	%r935, [%rd9+260];
	xor.b32  	%r1065, %r1065, %r935;
	ld.global.u32 	%r936, [%rd9+264];
	xor.b32  	%r1064, %r1064, %r936;
	ld.global.u32 	%r937, [%rd9+268];
	xor.b32  	%r1063, %r1063, %r937;
	ld.global.u32 	%r938, [%rd9+272];
	xor.b32  	%r1062, %r1062, %r938;
	ld.global.u32 	%r939, [%rd9+276];
	xor.b32  	%r1061, %r1061, %r939;
$L__BB0_107:
	and.b32  	%r941, %r840, 16384;
	setp.eq.s32 	%p58, %r941, 0;
	@%p58 bra 	$L__BB0_109;
	ld.global.u32 	%r942, [%rd9+280];
	xor.b32  	%r1065, %r1065, %r942;
	ld.global.u32 	%r943, [%rd9+284];
	xor.b32  	%r1064, %r1064, %r943;
	ld.global.u32 	%r944, [%rd9+288];
	xor.b32  	%r1063, %r1063, %r944;
	ld.global.u32 	%r945, [%rd9+292];
	xor.b32  	%r1062, %r1062, %r945;
	ld.global.u32 	%r946, [%rd9+296];
	xor.b32  	%r1061, %r1061, %r946;
$L__BB0_109:
	and.b32  	%r948, %r840, 32768;
	setp.eq.s32 	%p59, %r948, 0;
	@%p59 bra 	$L__BB0_111;
	ld.global.u32 	%r949, [%rd9+300];
	xor.b32  	%r1065, %r1065, %r949;
	ld.global.u32 	%r950, [%rd9+304];
	xor.b32  	%r1064, %r1064, %r950;
	ld.global.u32 	%r951, [%rd9+308];
	xor.b32  	%r1063, %r1063, %r951;
	ld.global.u32 	%r952, [%rd9+312];
	xor.b32  	%r1062, %r1062, %r952;
	ld.global.u32 	%r953, [%rd9+316];
	xor.b32  	%r1061, %r1061, %r953;
$L__BB0_111:
	add.s32 	%r1244, %r1244, 16;
	setp.ne.s32 	%p60, %r1244, 32;
	@%p60 bra 	$L__BB0_79;
	mad.lo.s32 	%r954, %r1238, -31, %r375;
	add.s32 	%r1238, %r954, 1;
	setp.ne.s32 	%p61, %r1238, 5;
	@%p61 bra 	$L__BB0_78;
	st.local.u32 	[%rd1+4], %r1065;
	st.local.v2.u32 	[%rd1+8], {%r1064, %r1063};
	st.local.v2.u32 	[%rd1+16], {%r1062, %r1061};
$L__BB0_114:
	shr.u64 	%rd45, %rd4, 2;
	add.s32 	%r1048, %r1048, 1;
	setp.gt.u64 	%p62, %rd4, 3;
	@%p62 bra 	$L__BB0_2;
$L__BB0_115:
	setp.lt.s32 	%p63, %r593, 1;
	@%p63 bra 	$L__BB0_131;
	setp.lt.s32 	%p64, %r594, 1;
	@%p64 bra 	$L__BB0_123;
	ld.param.u64 	%rd44, [_Z5CycleiiP6jointsj_param_2];
	cvta.to.global.u64 	%rd11, %rd44;
	mov.b32 	%r1341, 0;
	mov.u64 	%rd36, $str;
	mov.u64 	%rd41, $str$1;
$L__BB0_118:
	mov.u32 	%r560, %r1065;
	mov.u32 	%r1065, %r1064;
	mov.u32 	%r1064, %r1063;
	mov.u32 	%r1063, %r1062;
	mov.u32 	%r1062, %r1061;
	shr.u32 	%r1031, %r560, 2;
	xor.b32  	%r1032, %r1031, %r560;
	shl.b32 	%r1033, %r1062, 4;
	shl.b32 	%r1034, %r1032, 1;
	xor.b32  	%r1035, %r1034, %r1033;
	xor.b32  	%r1036, %r1035, %r1032;
	xor.b32  	%r1061, %r1036, %r1062;
	add.s32 	%r1350, %r1350, 362437;
	add.s32 	%r1037, %r1061, %r1350;
	cvt.rn.f32.u32 	%f19, %r1037;
	fma.rn.f32 	%f1, %f19, 0f2F800000, 0f2F000000;
	cvt.f64.f32 	%fd8, %f1;
	st.local.f64 	[%rd2], %fd8;
	cvta.global.u64 	%rd37, %rd36;
	{ // callseq 7, 0
	.param .b64 param0;
	st.param.b64 	[param0], %rd37;
	.param .b64 param1;
	st.param.b64 	[param1], %rd15;
	.param .b32 retval0;
	call.uni (retval0), 
	vprintf, 
	(
	param0, 
	param1
	);
	ld.param.b32 	%r1038, [retval0];
	} // callseq 7
	mov.f32 	%f20, 0f00000000;
	mov.b32 	%r1342, 0;
$L__BB0_119:
	cvt.f64.f32 	%fd9, %f20;
	mad.lo.s32 	%r1040, %r1342, %r593, %r1341;
	mul.wide.u32 	%rd39, %r1040, 64;
	add.s64 	%rd40, %rd11, %rd39;
	ld.global.f64 	%fd10, [%rd40+56];
	add.f64 	%fd11, %fd10, %fd9;
	cvt.rn.f32.f64 	%f20, %fd11;
	setp.lt.f32 	%p71, %f1, %f20;
	@%p71 bra 	$L__BB0_121;
	add.s32 	%r1342, %r1342, 1;
	setp.eq.s32 	%p72, %r1342, %r594;
	@%p72 bra 	$L__BB0_122;
	bra.uni 	$L__BB0_119;
$L__BB0_121:
	st.local.u32 	[%rd2], %r1342;
	cvta.global.u64 	%rd42, %rd41;
	{ // callseq 8, 0
	.param .b64 param0;
	st.param.b64 	[param0], %rd42;
	.param .b64 param1;
	st.param.b64 	[param1], %rd15;
	.param .b32 retval0;
	call.uni (retval0), 
	vprintf, 
	(
	param0, 
	param1
	);
	ld.param.b32 	%r1041, [retval0];
	} // callseq 8
$L__BB0_122:
	add.s32 	%r1341, %r1341, 1;
	setp.eq.s32 	%p73, %r1341, %r593;
	@%p73 bra 	$L__BB0_131;
	bra.uni 	$L__BB0_118;
$L__BB0_123:
	and.b32  	%r567, %r593, 3;
	setp.lt.u32 	%p65, %r593, 4;
	@%p65 bra 	$L__BB0_126;
	mul.lo.s32 	%r955, %r3, 1703105765;
	sub.s32 	%r956, %r2, %r955;
	add.s32 	%r1344, %r956, 8064989;
	and.b32  	%r957, %r593, 2147483644;
	neg.s32 	%r1343, %r957;
	mov.u64 	%rd27, $str;
	mov.u32 	%r1347, %r1063;
	mov.u32 	%r1348, %r1064;
	mov.u32 	%r1349, %r1065;
$L__BB0_125:
	.pragma "nounroll";
	mov.u32 	%r1065, %r1061;
	mov.u32 	%r1350, %r1344;
	shr.u32 	%r958, %r1349, 2;
	xor.b32  	%r959, %r958, %r1349;
	shl.b32 	%r960, %r1065, 4;
	shl.b32 	%r961, %r959, 1;
	xor.b32  	%r962, %r961, %r960;
	xor.b32  	%r963, %r962, %r959;
	xor.b32  	%r1064, %r963, %r1065;
	add.s32 	%r964, %r1350, %r1064;
	add.s32 	%r965, %r964, -1087311;
	cvt.rn.f32.u32 	%f4, %r965;
	fma.rn.f32 	%f5, %f4, 0f2F800000, 0f2F000000;
	cvt.f64.f32 	%fd1, %f5;
	st.local.f64 	[%rd2], %fd1;
	cvta.global.u64 	%rd28, %rd27;
	{ // callseq 0, 0
	.param .b64 param0;
	st.param.b64 	[param0], %rd28;
	.param .b64 param1;
	st.param.b64 	[param1], %rd15;
	.param .b32 retval0;
	call.uni (retval0), 
	vprintf, 
	(
	param0, 
	param1
	);
	ld.param.b32 	%r966, [retval0];
	} // callseq 0
	shr.u32 	%r968, %r1348, 2;
	xor.b32  	%r969, %r968, %r1348;
	shl.b32 	%r970, %r1064, 4;
	shl.b32 	%r971, %r969, 1;
	xor.b32  	%r972, %r971, %r970;
	xor.b32  	%r973, %r972, %r969;
	xor.b32  	%r1063, %r973, %r1064;
	add.s32 	%r974, %r1350, %r1063;
	add.s32 	%r975, %r974, -724874;
	cvt.rn.f32.u32 	%f6, %r975;
	fma.rn.f32 	%f7, %f6, 0f2F800000, 0f2F000000;
	cvt.f64.f32 	%fd2, %f7;
	st.local.f64 	[%rd2], %fd2;
	{ // callseq 1, 0
	.param .b64 param0;
	st.param.b64 	[param0], %rd28;
	.param .b64 param1;
	st.param.b64 	[param1], %rd15;
	.param .b32 retval0;
	call.uni (retval0), 
	vprintf, 
	(
	param0, 
	param1
	);
	ld.param.b32 	%r976, [retval0];
	} // callseq 1
	shr.u32 	%r978, %r1347, 2;
	xor.b32  	%r979, %r978, %r1347;
	shl.b32 	%r980, %r1063, 4;
	shl.b32 	%r981, %r979, 1;
	xor.b32  	%r982, %r981, %r980;
	xor.b32  	%r983, %r982, %r979;
	xor.b32  	%r579, %r983, %r1063;
	add.s32 	%r984, %r1350, %r579;
	add.s32 	%r985, %r984, -362437;
	cvt.rn.f32.u32 	%f8, %r985;
	fma.rn.f32 	%f9, %f8, 0f2F800000, 0f2F000000;
	cvt.f64.f32 	%fd3, %f9;
	st.local.f64 	[%rd2], %fd3;
	{ // callseq 2, 0
	.param .b64 param0;
	st.param.b64 	[param0], %rd28;
	.param .b64 param1;
	st.param.b64 	[param1], %rd15;
	.param .b32 retval0;
	call.uni (retval0), 
	vprintf, 
	(
	param0, 
	param1
	);
	ld.param.b32 	%r986, [retval0];
	} // callseq 2
	shr.u32 	%r988, %r1062, 2;
	xor.b32  	%r989, %r988, %r1062;
	shl.b32 	%r990, %r579, 4;
	shl.b32 	%r991, %r989, 1;
	xor.b32  	%r992, %r991, %r990;
	xor.b32  	%r993, %r992, %r989;
	xor.b32  	%r1061, %r993, %r579;
	add.s32 	%r994, %r1350, %r1061;
	cvt.rn.f32.u32 	%f10, %r994;
	fma.rn.f32 	%f11, %f10, 0f2F800000, 0f2F000000;
	cvt.f64.f32 	%fd4, %f11;
	st.local.f64 	[%rd2], %fd4;
	{ // callseq 3, 0
	.param .b64 param0;
	st.param.b64 	[param0], %rd28;
	.param .b64 param1;
	st.param.b64 	[param1], %rd15;
	.param .b32 retval0;
	call.uni (retval0), 
	vprintf, 
	(
	param0, 
	param1
	);
	ld.param.b32 	%r995, [retval0];
	} // callseq 3
	add.s32 	%r1344, %r1350, 1449748;
	add.s32 	%r1343, %r1343, 4;
	setp.ne.s32 	%p66, %r1343, 0;
	mov.u32 	%r1062, %r579;
	mov.u32 	%r1347, %r1063;
	mov.u32 	%r1348, %r1064;
	mov.u32 	%r1349, %r1065;
	@%p66 bra 	$L__BB0_125;
$L__BB0_126:
	setp.eq.s32 	%p67, %r567, 0;
	@%p67 bra 	$L__BB0_131;
	setp.eq.s32 	%p68, %r567, 1;
	@%p68 bra 	$L__BB0_129;
	shr.u32 	%r997, %r1065, 2;
	xor.b32  	%r998, %r997, %r1065;
	shl.b32 	%r999, %r1061, 4;
	shl.b32 	%r1000, %r998, 1;
	xor.b32  	%r1001, %r1000, %r999;
	xor.b32  	%r1002, %r1001, %r998;
	xor.b32  	%r1003, %r1002, %r1061;
	add.s32 	%r1004, %r1350, %r1003;
	add.s32 	%r1005, %r1004, 362437;
	cvt.rn.f32.u32 	%f12, %r1005;
	fma.rn.f32 	%f13, %f12, 0f2F800000, 0f2F000000;
	cvt.f64.f32 	%fd5, %f13;
	st.local.f64 	[%rd2], %fd5;
	mov.u64 	%rd30, $str;
	cvta.global.u64 	%rd31, %rd30;
	{ // callseq 4, 0
	.param .b64 param0;
	st.param.b64 	[param0], %rd31;
	.param .b64 param1;
	st.param.b64 	[param1], %rd15;
	.param .b32 retval0;
	call.uni (retval0), 
	vprintf, 
	(
	param0, 
	param1
	);
	ld.param.b32 	%r1006, [retval0];
	} // callseq 4
	shr.u32 	%r1008, %r1064, 2;
	xor.b32  	%r1009, %r1008, %r1064;
	shl.b32 	%r1010, %r1003, 4;
	shl.b32 	%r1011, %r1009, 1;
	xor.b32  	%r1012, %r1011, %r1010;
	xor.b32  	%r1013, %r1012, %r1009;
	xor.b32  	%r1061, %r1013, %r1003;
	add.s32 	%r1350, %r1350, 724874;
	add.s32 	%r1014, %r1061, %r1350;
	cvt.rn.f32.u32 	%f14, %r1014;
	fma.rn.f32 	%f15, %f14, 0f2F800000, 0f2F000000;
	cvt.f64.f32 	%fd6, %f15;
	st.local.f64 	[%rd2], %fd6;
	{ // callseq 5, 0
	.param .b64 param0;
	st.param.b64 	[param0], %rd31;
	.param .b64 param1;
	st.param.b64 	[param1], %rd15;
	.param .b32 retval0;
	call.uni (retval0), 
	vprintf, 
	(
	param0, 
	param1
	);
	ld.param.b32 	%r1015, [retval0];
	} // callseq 5
	mov.u32 	%r1065, %r1063;
$L__BB0_129:
	and.b32  	%r1017, %r593, 1;
	setp.eq.b32 	%p69, %r1017, 1;
	not.pred 	%p70, %p69;
	@%p70 bra 	$L__BB0_131;
	shr.u32 	%r1018, %r1065, 2;
	xor.b32  	%r1019, %r1018, %r1065;
	shl.b32 	%r1020, %r1061, 4;
	shl.b32 	%r1021, %r1019, 1;
	xor.b32  	%r1022, %r1021, %r1020;
	xor.b32  	%r1023, %r1022, %r1019;
	xor.b32  	%r1024, %r1023, %r1061;
	add.s32 	%r1025, %r1350, %r1024;
	add.s32 	%r1026, %r1025, 362437;
	cvt.rn.f32.u32 	%f16, %r1026;
	fma.rn.f32 	%f17, %f16, 0f2F800000, 0f2F000000;
	cvt.f64.f32 	%fd7, %f17;
	st.local.f64 	[%rd2], %fd7;
	mov.u64 	%rd33, $str;
	cvta.global.u64 	%rd34, %rd33;
	{ // callseq 6, 0
	.param .b64 param0;
	st.param.b64 	[param0], %rd34;
	.param .b64 param1;
	st.param.b64 	[param1], %rd15;
	.param .b32 retval0;
	call.uni (retval0), 
	vprintf, 
	(
	param0, 
	param1
	);
	ld.param.b32 	%r1027, [retval0];
	} // callseq 6
$L__BB0_131:
	ret;

}
	// .globl	_Z12print_matrixP6jointsii
.visible .entry _Z12print_matrixP6jointsii(
	.param .u64 .ptr .align 1 _Z12print_matrixP6jointsii_param_0,
	.param .u32 _Z12print_matrixP6jointsii_param_1,
	.param .u32 _Z12print_matrixP6jointsii_param_2
)
{
	.local .align 8 .b8 	__local_depot1[8];
	.reg .b64 	%SP;
	.reg .b64 	%SPL;
	.reg .pred 	%p<25>;
	.reg .b32 	%r<108>;
	.reg .b64 	%rd<91>;
	.reg .b64 	%fd<16>;

	mov.u64 	%SPL, __local_depot1;
	cvta.local.u64 	%SP, %SPL;
	ld.param.u64 	%rd10, [_Z12print_matrixP6jointsii_param_0];
	ld.param.u32 	%r20, [_Z12print_matrixP6jointsii_param_1];
	ld.param.u32 	%r21, [_Z12print_matrixP6jointsii_param_2];
	add.u64 	%rd11, %SP, 0;
	add.u64 	%rd1, %SPL, 0;
	mul.lo.s32 	%r1, %r21, %r20;
	setp.lt.s32 	%p1, %r1, 1;
	@%p1 bra 	$L__BB1_41;
	cvta.to.global.u64 	%rd88, %rd10;
	add.s32 	%r2, %r20, -1;
	and.b32  	%r3, %r1, 7;
	setp.lt.u32 	%p2, %r1, 8;
	mov.b32 	%r106, 0;
	@%p2 bra 	$L__BB1_20;
	and.b32  	%r106, %r1, 2147483640;
	mov.b32 	%r104, 0;
	mov.u64 	%rd12, $str$2;
	mov.u64 	%rd15, $str$3;
$L__BB1_3:
	.pragma "nounroll";
	ld.global.f64 	%fd1, [%rd88+56];
	st.local.f64 	[%rd1], %fd1;
	cvta.global.u64 	%rd13, %rd12;
	{ // callseq 9, 0
	.param .b64 param0;
	st.param.b64 	[param0], %rd13;
	.param .b64 param1;
	st.param.b64 	[param1], %rd11;
	.param .b32 retval0;
	call.uni (retval0), 
	vprintf, 
	(
	param0, 
	param1
	);
	ld.param.b32 	%r24, [retval0];
	} // callseq 9
	rem.s32 	%r26, %r104, %r20;
	setp.ne.s32 	%p3, %r26, %r2;
	@%p3 bra 	$L__BB1_5;
	cvta.global.u64 	%rd16, %rd15;
	{ // callseq 10, 0
	.param .b64 param0;
	st.param.b64 	[param0], %rd16;
	.param .b64 param1;
	st.param.b64 	[param1], 0;
	.param .b32 retval0;
	call.uni (retval0), 
	vprintf, 
	(
	param0, 
	param1
	);
	ld.param.b32 	%r27, [retval0];
	} // callseq 10
$L__BB1_5:
	ld.global.f64 	%fd2, [%rd88+120];
	st.local.f64 	[%rd1], %fd2;
	cvta.global.u64 	%rd18, %rd12;
	{ // callseq 11, 0
	.param .b64 param0;
	st.param.b64 	[param0], %rd18;
	.param .b64 param1;
	st.param.b64 	[param1], %rd11;
	.param .b32 retval0;
	call.uni (retval0), 
	vprintf, 
	(
	param0, 
	param1
	);
	ld.param.b32 	%r29, [retval0];
	} // callseq 11
	add.s32 	%r6, %r104, 1;
	rem.s32 	%r31, %r6, %r20;
	setp.ne.s32 	%p4, %r31, %r2;
	@%p4 bra 	$L__BB1_7;
	cvta.global.u64 	%rd21, %rd15;
	{ // callseq 12, 0
	.param .b64 param0;
	st.param.b64 	[param0], %rd21;
	.param .b64 param1;
	st.param.b64 	[param1], 0;
	.param .b32 retval0;
	call.uni (retval0), 
	vprintf, 
	(
	param0, 
	param1
	);
	ld.param.b32 	%r32, [retval0];
	} // callseq 12
$L__BB1_7:
	ld.global.f64 	%fd3, [%rd88+184];
	st.local.f64 	[%rd1], %fd3;
	cvta.global.u64 	%rd23, %rd12;
	{ // callseq 13, 0
	.param .b64 param0;
	st.param.b64 	[param0], %rd23;
	.param .b64 param1;
	st.param.b64 	[param1], %rd11;
	.param .b32 retval0;
	call.uni (retval0), 
	vprintf, 
	(
	param0, 
	param1
	);
	ld.param.b32 	%r34, [retval0];
	} // callseq 13
	add.s32 	%r7, %r6, 1;
	rem.s32 	%r36, %r7, %r20;
	setp.ne.s32 	%p5, %r36, %r2;
	@%p5 bra 	$L__BB1_9;
	cvta.global.u64 	%rd26, %rd15;
	{ // callseq 14, 0
	.param .b64 param0;
	st.param.b64 	[param0], %rd26;
	.param .b64 param1;
	st.param.b64 	[param1], 0;
	.param .b32 retval0;
	call.uni (retval0), 
	vprintf, 
	(
	param0, 
	param1
	);
	ld.param.b32 	%r37, [retval0];
	} // callseq 14
$L__BB1_9:
	ld.global.f64 	%fd4, [%rd88+248];
	st.local.f64 	[%rd1], %fd4;
	cvta.global.u64 	%rd28, %rd12;
	{ // callseq 15, 0
	.param .b64 param0;
	st.param.b64 	[param0], %rd28;
	.param .b64 param1;
	st.param.b64 	[param1], %rd11;
	.param .b32 retval0;
	call.uni (retval0), 
	vprintf, 
	(
	param0, 
	param1
	);
	ld.param.b32 	%r39, [retval0];
	} // callseq 15
	add.s32 	%r8, %r7, 1;
	rem.s32 	%r41, %r8, %r20;
	setp.ne.s32 	%p6, %r41, %r2;
	@%p6 bra 	$L__BB1_11;
	cvta.global.u64 	%rd31, %rd15;
	{ // callseq 16, 0
	.param .b64 param0;
	st.param.b64 	[param0], %rd31;
	.param .b64 param1;
	st.param.b64 	[param1], 0;
	.param .b32 retval0;
	call.uni (retval0), 
	vprintf, 
	(
	param0, 
	param1
	);
	ld.param.b32 	%r42, [retval0];
	} // callseq 16
$L__BB1_11:
	ld.global.f64 	%fd5, [%rd88+312];
	st.local.f64 	[%rd1], %fd5;
	cvta.global.u64 	%rd33, %rd12;
	{ // callseq 17, 0
	.param .b64 param0;
	st.param.b64 	[param0], %rd33;
	.param .b64 param1;
	st.param.b64 	[param1], %rd11;
	.param .b32 retval0;
	call.uni (retval0), 
	vprintf, 
	(
	param0, 
	param1
	);
	ld.param.b32 	%r44, [retval0];
	} // callseq 17
	add.s32 	%r9, %r8, 1;
	rem.s32 	%r46, %r9, %r20;
	setp.ne.s32 	%p7, %r46, %r2;
	@%p7 bra 	$L__BB1_13;
	cvta.global.u64 	%rd36, %rd15;
	{ // callseq 18, 0
	.param .b64 param0;
	st.param.b64 	[param0], %rd36;
	.param .b64 param1;
	st.param.b64 	[param1], 0;
	.param .b32 retval0;
	call.uni (retval0), 
	vprintf, 
	(
	param0, 
	param1
	);
	ld.param.b32 	%r47, [retval0];
	} // callseq 18
$L__BB1_13:
	ld.global.f64 	%fd6, [%rd88+376];
	st.local.f64 	[%rd1], %fd6;
	cvta.global.u64 	%rd38, %rd12;
	{ // callseq 19, 0
	.param .b64 param0;
	st.param.b64 	[param0], %rd38;
	.param .b64 param1;
	st.param.b64 	[param1], %rd11;
	.param .b32 retval0;
	call.uni (retval0), 
	vprintf, 
	(
	param0, 
	param1
	);
	ld.param.b32 	%r49, [retval0];
	} // callseq 19
	add.s32 	%r10, %r9, 1;
	rem.s32 	%r51, %r10, %r20;
	setp.ne.s32 	%p8, %r51, %r2;
	@%p8 bra 	$L__BB1_15;
	cvta.global.u64 	%rd41, %rd15;
	{ // callseq 20, 0
	.param .b64 param0;
	st.param.b64 	[param0], %rd41;
	.param .b64 param1;
	st.param.b64 	[param1], 0;
	.param .b32 retval0;
	call.uni (retval0), 
	vprintf, 
	(
	param0, 
	param1
	);
	ld.param.b32 	%r52, [retval0];
	} // callseq 20
$L__BB1_15:
	ld.global.f64 	%fd7, [%rd88+440];
	st.local.f64 	[%rd1], %fd7;
	cvta.global.u64 	%rd43, %rd12;
	{ // callseq 21, 0
	.param .b64 param0;
	st.param.b64 	[param0], %rd43;
	.param .b64 param1;
	st.param.b64 	[param1], %rd11;
	.param .b32 retval0;
	call.uni (retval0), 
	vprintf, 
	(
	param0, 
	param1
	);
	ld.param.b32 	%r54, [retval0];
	} // callseq 21
	add.s32 	%r11, %r10, 1;
	rem.s32 	%r56, %r11, %r20;
	setp.ne.s32 	%p9, %r56, %r2;
	@%p9 bra 	$L__BB1_17;
	cvta.global.u64 	%rd46, %rd15;
	{ // callseq 22, 0
	.param .b64 param0;
	st.param.b64 	[param0], %rd46;
	.param .b64 param1;
	st.param.b64 	[param1], 0;
	.param .b32 retval0;
	call.uni (retval0), 
	vprintf, 
	(
	param0, 
	param1
	);
	ld.param.b32 	%r57, [retval0];
	} // callseq 22
$L__BB1_17:
	ld.global.f64 	%fd8, [%rd88+504];
	st.local.f64 	[%rd1], %fd8;
	cvta.global.u64 	%rd48, %rd12;
	{ // callseq 23, 0
	.param .b64 param0;
	st.param.b64 	[param0], %rd48;
	.param .b64 param1;
	st.param.b64 	[param1], %rd11;
	.param .b32 retval0;
	call.uni (retval0), 
	vprintf, 
	(
	param0, 
	param1
	);
	ld.param.b32 	%r59, [retval0];
	} // callseq 23
	add.s32 	%r12, %r11, 1;
	rem.s32 	%r61, %r12, %r20;
	setp.ne.s32 	%p10, %r61, %r2;
	@%p10 bra 	$L__BB1_19;
	cvta.global.u64 	%rd51, %rd15;
	{ // callseq 24, 0
	.param .b64 param0;
	st.param.b64 	[param0], %rd51;
	.param .b64 param1;
	st.param.b64 	[param1], 0;
	.param .b32 retval0;
	call.uni (retval0), 
	vprintf, 
	(
	param0, 
	param1
	);
	ld.param.b32 	%r62, [retval0];
	} // callseq 24
$L__BB1_19:
	add.s64 	%rd88, %rd88, 512;
	add.s32 	%r104, %r12, 1;
	setp.ne.s32 	%p11, %r104, %r106;
	@%p11 bra 	$L__BB1_3;
$L__BB1_20:
	setp.eq.s32 	%p12, %r3, 0;
	@%p12 bra 	$L__BB1_41;
	and.b32  	%r15, %r1, 3;
	setp.lt.u32 	%p13, %r3, 4;
	@%p13 bra 	$L__BB1_31;
	ld.global.f64 	%fd9, [%rd88+56];
	st.local.f64 	[%rd1], %fd9;
	mov.u64 	%rd52, $str$2;
	cvta.global.u64 	%rd53, %rd52;
	{ // callseq 25, 0
	.param .b64 param0;
	st.param.b64 	[param0], %rd53;
	.param .b64 param1;
	st.param.b64 	[param1], %rd11;
	.param .b32 retval0;
	call.uni (retval0), 
	vprintf, 
	(
	param0, 
	param1
	);
	ld.param.b32 	%r64, [retval0];
	} // callseq 25
	rem.s32 	%r66, %r106, %r20;
	setp.ne.s32 	%p14, %r66, %r2;
	@%p14 bra 	$L__BB1_24;
	mov.u64 	%rd55, $str$3;
	cvta.global.u64 	%rd56, %rd55;
	{ // callseq 26, 0
	.param .b64 param0;
	st.param.b64 	[param0], %rd56;
	.param .b64 param1;
	st.param.b64 	[param1], 0;
	.param .b32 retval0;
	call.uni (retval0), 
	vprintf, 
	(
	param0, 
	param1
	);
	ld.param.b32 	%r67, [retval0];
	} // callseq 26
$L__BB1_24:
	add.s32 	%r69, %r106, 1;
	ld.global.f64 	%fd10, [%rd88+120];
	st.local.f64 	[%rd1], %fd10;
	cvta.global.u64 	%rd58, %rd52;
	{ // callseq 27, 0
	.param .b64 param0;
	st.param.b64 	[param0], %rd58;
	.param .b64 param1;
	st.param.b64 	[param1], %rd11;
	.param .b32 retval0;
	call.uni (retval0), 
	vprintf, 
	(
	param0, 
	param1
	);
	ld.param.b32 	%r70, [retval0];
	} // callseq 27
	rem.s32 	%r72, %r69, %r20;
	setp.ne.s32 	%p15, %r72, %r2;
	@%p15 bra 	$L__BB1_26;
	mov.u64 	%rd60, $str$3;
	cvta.global.u64 	%rd61, %rd60;
	{ // callseq 28, 0
	.param .b64 param0;
	st.param.b64 	[param0], %rd61;
	.param .b64 param1;
	st.param.b64 	[param1], 0;
	.param .b32 retval0;
	call.uni (retval0), 
	vprintf, 
	(
	param0, 
	param1
	);
	ld.param.b32 	%r73, [retval0];
	} // callseq 28
$L__BB1_26:
	add.s32 	%r75, %r106, 2;
	ld.global.f64 	%fd11, [%rd88+184];
	st.local.f64 	[%rd1], %fd11;
	cvta.global.u64 	%rd63, %rd52;
	{ // callseq 29, 0
	.param .b64 param0;
	st.param.b64 	[param0], %rd63;
	.param .b64 param1;
	st.param.b64 	[param1], %rd11;
	.param .b32 retval0;
	call.uni (retval0), 
	vprintf, 
	(
	param0, 
	param1
	);
	ld.param.b32 	%r76, [retval0];
	} // callseq 29
	rem.s32 	%r78, %r75, %r20;
	setp.ne.s32 	%p16, %r78, %r2;
	@%p16 bra 	$L__BB1_28;
	mov.u64 	%rd65, $str$3;
	cvta.global.u64 	%rd66, %rd65;
	{ // callseq 30, 0
	.param .b64 param0;
	st.param.b64 	[param0], %rd66;
	.param .b64 param1;
	st.param.b64 	[param1], 0;
	.param .b32 retval0;
	call.uni (retval0), 
	vprintf, 
	(
	param0, 
	param1
	);
	ld.param.b32 	%r79, [retval0];
	} // callseq 30
$L__BB1_28:
	add.s32 	%r81, %r106, 3;
	ld.global.f64 	%fd12, [%rd88+248];
	st.local.f64 	[%rd1], %fd12;
	cvta.global.u64 	%rd68, %rd52;
	{ // callseq 31, 0
	.param .b64 param0;
	st.param.b64 	[param0], %rd68;
	.param .b64 param1;
	st.param.b64 	[param1], %rd11;
	.param .b32 retval0;
	call.uni (retval0), 
	vprintf, 
	(
	param0, 
	param1
	);
	ld.param.b32 	%r82, [retval0];
	} // callseq 31
	rem.s32 	%r84, %r81, %r20;
	setp.ne.s32 	%p17, %r84, %r2;
	@%p17 bra 	$L__BB1_30;
	mov.u64 	%rd70, $str$3;
	cvta.global.u64 	%rd71, %rd70;
	{ // callseq 32, 0
	.param .b64 param0;
	st.param.b64 	[param0], %rd71;
	.param .b64 param1;
	st.param.b64 	[param1], 0;
	.param .b32 retval0;
	call.uni (retval0), 
	vprintf, 
	(
	param0, 
	param1
	);
	ld.param.b32 	%r85, [retval0];
	} // callseq 32
$L__BB1_30:
	add.s32 	%r106, %r106, 4;
	add.s64 	%rd88, %rd88, 256;
$L__BB1_31:
	setp.eq.s32 	%p18, %r15, 0;
	@%p18 bra 	$L__BB1_41;
	setp.eq.s32 	%p19, %r15, 1;
	@%p19 bra 	$L__BB1_38;
	ld.global.f64 	%fd13, [%rd88+56];
	st.local.f64 	[%rd1], %fd13;
	mov.u64 	%rd72, $str$2;
	cvta.global.u64 	%rd73, %rd72;
	{ // callseq 33, 0
	.param .b64 param0;
	st.param.b64 	[param0], %rd73;
	.param .b64 param1;
	st.param.b64 	[param1], %rd11;
	.param .b32 retval0;
	call.uni (retval0), 
	vprintf, 
	(
	param0, 
	param1
	);
	ld.param.b32 	%r87, [retval0];
	} // callseq 33
	rem.s32 	%r89, %r106, %r20;
	setp.ne.s32 	%p20, %r89, %r2;
	@%p20 bra 	$L__BB1_35;
	mov.u64 	%rd75, $str$3;
	cvta.global.u64 	%rd76, %rd75;
	{ // callseq 34, 0
	.param .b64 param0;
	st.param.b64 	[param0], %rd76;
	.param .b64 param1;
	st.param.b64 	[param1], 0;
	.param .b32 retval0;
	call.uni (retval0), 
	vprintf, 
	(
	param0, 
	param1
	);
	ld.param.b32 	%r90, [retval0];
	} // callseq 34
$L__BB1_35:
	add.s32 	%r92, %r106, 1;
	ld.global.f64 	%fd14, [%rd88+120];
	st.local.f64 	[%rd1], %fd14;
	cvta.global.u64 	%rd78, %rd72;
	{ // callseq 35, 0
	.param .b64 param0;
	st.param.b64 	[param0], %rd78;
	.param .b64 param1;
	st.param.b64 	[param1], %rd11;
	.param .b32 retval0;
	call.uni (retval0), 
	vprintf, 
	(
	param0, 
	param1
	);
	ld.param.b32 	%r93, [retval0];
	} // callseq 35
	rem.s32 	%r95, %r92, %r20;
	setp.ne.s32 	%p21, %r95, %r2;
	@%p21 bra 	$L__BB1_37;
	mov.u64 	%rd80, $str$3;
	cvta.global.u64 	%rd81, %rd80;
	{ // callseq 36, 0
	.param .b64 param0;
	st.param.b64 	[param0], %rd81;
	.param .b64 param1;
	st.param.b64 	[param1], 0;
	.param .b32 retval0;
	call.uni (retval0), 
	vprintf, 
	(
	param0, 
	param1
	);
	ld.param.b32 	%r96, [retval0];
	} // callseq 36
$L__BB1_37:
	add.s32 	%r106, %r106, 2;
	add.s64 	%rd88, %rd88, 128;
$L__BB1_38:
	and.b32  	%r98, %r1, 1;
	setp.eq.b32 	%p22, %r98, 1;
	not.pred 	%p23, %p22;
	@%p23 bra 	$L__BB1_41;
	ld.global.f64 	%fd15, [%rd88+56];
	st.local.f64 	[%rd1], %fd15;
	mov.u64 	%rd82, $str$2;
	cvta.global.u64 	%rd83, %rd82;
	{ // callseq 37, 0
	.param .b64 param0;
	st.param.b64 	[param0], %rd83;
	.param .b64 param1;
	st.param.b64 	[param1], %rd11;
	.param .b32 retval0;
	call.uni (retval0), 
	vprintf, 
	(
	param0, 
	param1
	);
	ld.param.b32 	%r99, [retval0];
	} // callseq 37
	rem.s32 	%r101, %r106, %r20;
	setp.ne.s32 	%p24, %r101, %r2;
	@%p24 bra 	$L__BB1_41;
	mov.u64 	%rd85, $str$3;
	cvta.global.u64 	%rd86, %rd85;
	{ // callseq 38, 0
	.param .b64 param0;
	st.param.b64 	[param0], %rd86;
	.param .b64 param1;
	st.param.b64 	[param1], 0;
	.param .b32 retval0;
	call.uni (retval0), 
	vprintf, 
	(
	param0, 
	param1
	);
	ld.param.b32 	%r102, [retval0];
	} // callseq 38
$L__BB1_41:
	ret;

}
	// .globl	_ZN3cub18CUB_300001_SM_10006detail11EmptyKernelIvEEvv
.visible .entry _ZN3cub18CUB_300001_SM_10006detail11EmptyKernelIvEEvv()
{


	ret;

}


// ===== COMPILED SASS (sm_100) =====

	.target	sm_100

	.elftype	@"ET_EXEC"


//--------------------- .note.nv.tkinfo           --------------------------
	.section	.note.nv.tkinfo,"",@"SHT_NOTE"
	.sectionflags	@"SHF_NOTE_NV_TKINFO"
	.tkinfo
        /*0018*/ 	.word	0x00000002
        /*0030*/ 	.string	""
        /*0030*/ 	.string	"ptxas"
        /*0030*/ 	.string	"Cuda compilation tools, release 13.0, V13.0.88"
        /*0030*/ 	.string	"Build cuda_13.0.r13.0/compiler.36424714_0"
        /*0030*/ 	.string	"-arch sm_100 -m 64 "



//--------------------- .note.nv.cuinfo           --------------------------
	.section	.note.nv.cuinfo,"",@"SHT_NOTE"
	.sectionflags	@"SHF_NOTE_NV_CUINFO"
        /*0018*/ 	.short	0x0002
        /*001a*/ 	.short	0x0064
        /*001c*/ 	.short	0x0082
	.zero		2


//--------------------- .nv.info                  --------------------------
	.section	.nv.info,"",@"SHT_CUDA_INFO"
	.align	4


	//----- nvinfo : EIATTR_REGCOUNT
	.align		4
        /*0000*/ 	.byte	0x04, 0x2f
        /*0002*/ 	.short	(.L_57 - .L_56)
	.align		4
.L_56:
        /*0004*/ 	.word	index@(_Z5CycleiiP6jointsj)
        /*0008*/ 	.word	0x00000021


	//----- nvinfo : EIATTR_FRAME_SIZE
	.align		4
.L_57:
        /*000c*/ 	.byte	0x04, 0x11
        /*000e*/ 	.short	(.L_59 - .L_58)
	.align		4
.L_58:
        /*0010*/ 	.word	index@(_Z5CycleiiP6jointsj)
        /*0014*/ 	.word	0x00000038


	//----- nvinfo : EIATTR_REGCOUNT
	.align		4
.L_59:
        /*0018*/ 	.byte	0x04, 0x2f
        /*001a*/ 	.short	(.L_61 - .L_60)
	.align		4
.L_60:
        /*001c*/ 	.word	index@(_Z12print_matrixP6jointsii)
        /*0020*/ 	.word	0x0000001d


	//----- nvinfo : EIATTR_FRAME_SIZE
	.align		4
.L_61:
        /*0024*/ 	.byte	0x04, 0x11
        /*0026*/ 	.short	(.L_63 - .L_62)
	.align		4
.L_62:
        /*0028*/ 	.word	index@(_Z12print_matrixP6jointsii)
        /*002c*/ 	.word	0x00000008


	//----- nvinfo : EIATTR_REGCOUNT
	.align		4
.L_63:
        /*0030*/ 	.byte	0x04, 0x2f
        /*0032*/ 	.short	(.L_65 - .L_64)
	.align		4
.L_64:
        /*0034*/ 	.word	index@(_ZN3cub18CUB_300001_SM_10006detail11EmptyKernelIvEEvv)
        /*0038*/ 	.word	0x00000004


	//----- nvinfo : EIATTR_FRAME_SIZE
	.align		4
.L_65:
        /*003c*/ 	.byte	0x04, 0x11
        /*003e*/ 	.short	(.L_67 - .L_66)
	.align		4
.L_66:
        /*0040*/ 	.word	index@(_ZN3cub18CUB_300001_SM_10006detail11EmptyKernelIvEEvv)
        /*0044*/ 	.word	0x00000000


	//----- nvinfo : EIATTR_MIN_STACK_SIZE
	.align		4
.L_67:
        /*0048*/ 	.byte	0x04, 0x12
        /*004a*/ 	.short	(.L_69 - .L_68)
	.align		4
.L_68:
        /*004c*/ 	.word	index@(_ZN3cub18CUB_300001_SM_10006detail11EmptyKernelIvEEvv)
        /*0050*/ 	.word	0x00000000


	//----- nvinfo : EIATTR_MIN_STACK_SIZE
	.align		4
.L_69:
        /*0054*/ 	.byte	0x04, 0x12
        /*0056*/ 	.short	(.L_71 - .L_70)
	.align		4
.L_70:
        /*0058*/ 	.word	index@(_Z12print_matrixP6jointsii)
        /*005c*/ 	.word	0x00000008


	//----- nvinfo : EIATTR_MIN_STACK_SIZE
	.align		4
.L_71:
        /*0060*/ 	.byte	0x04, 0x12
        /*0062*/ 	.short	(.L_73 - .L_72)
	.align		4
.L_72:
        /*0064*/ 	.word	index@(_Z5CycleiiP6jointsj)
        /*0068*/ 	.word	0x00000038
.L_73:


//--------------------- .nv.compat                --------------------------
	.section	.nv.compat,"",@"SHT_CUDA_COMPAT_INFO"
	.align	4
        /*0000*/ 	.byte	0x02, 0x09, 0x00, 0x00, 0x02, 0x02, 0x01, 0x00, 0x02, 0x05, 0x05, 0x00, 0x03, 0x07, 0x01, 0x01
        /*0010*/ 	.byte	0x02, 0x03, 0x00, 0x00, 0x02, 0x06, 0x01, 0x00, 0x04, 0x0b, 0x08, 0x00, 0x01, 0x00, 0x00, 0x00
        /*0020*/ 	.byte	0x00, 0x00, 0x00, 0x00


//--------------------- .nv.info._ZN3cub18CUB_300001_SM_10006detail11EmptyKernelIvEEvv --------------------------
	.section	.nv.info._ZN3cub18CUB_300001_SM_10006detail11EmptyKernelIvEEvv,"",@"SHT_CUDA_INFO"
	.sectionflags	@""
	.align	4


	//----- nvinfo : EIATTR_CUDA_API_VERSION
	.align		4
        /*0000*/ 	.byte	0x04, 0x37
        /*0002*/ 	.short	(.L_75 - .L_74)
.L_74:
        /*0004*/ 	.word	0x00000082


	//----- nvinfo : EIATTR_SPARSE_MMA_MASK
	.align		4
.L_75:
        /*0008*/ 	.byte	0x03, 0x50
        /*000a*/ 	.short	0x0000


	//----- nvinfo : EIATTR_MAXREG_COUNT
	.align		4
        /*000c*/ 	.byte	0x03, 0x1b
        /*000e*/ 	.short	0x00ff


	//----- nvinfo : EIATTR_MERCURY_ISA_VERSION
	.align		4
        /*0010*/ 	.byte	0x03, 0x5f
        /*0012*/ 	.short	0x0101


	//----- nvinfo : EIATTR_VRC_CTA_INIT_COUNT
	.align		4
        /*0014*/ 	.byte	0x02, 0x4a
	.zero		1
	.zero		1


	//----- nvinfo : EIATTR_EXIT_INSTR_OFFSETS
	.align		4
        /*0018*/ 	.byte	0x04, 0x1c
        /*001a*/ 	.short	(.L_77 - .L_76)


	//   ....[0]....
.L_76:
        /*001c*/ 	.word	0x00000010


	//----- nvinfo : EIATTR_SW_WAR
	.align		4
.L_77:
        /*0020*/ 	.byte	0x04, 0x36
        /*0022*/ 	.short	(.L_79 - .L_78)
.L_78:
        /*0024*/ 	.word	0x00000008
.L_79:


//--------------------- .nv.info._Z12print_matrixP6jointsii --------------------------
	.section	.nv.info._Z12print_matrixP6jointsii,"",@"SHT_CUDA_INFO"
	.sectionflags	@""
	.align	4


	//----- nvinfo : EIATTR_CUDA_API_VERSION
	.align		4
        /*0000*/ 	.byte	0x04, 0x37
        /*0002*/ 	.short	(.L_81 - .L_80)
.L_80:
        /*0004*/ 	.word	0x00000082


	//----- nvinfo : EIATTR_KPARAM_INFO
	.align		4
.L_81:
        /*0008*/ 	.byte	0x04, 0x17
        /*000a*/ 	.short	(.L_83 - .L_82)
.L_82:
        /*000c*/ 	.word	0x00000000
        /*0010*/ 	.short	0x0002
        /*0012*/ 	.short	0x000c
        /*0014*/ 	.byte	0x00, 0xf0, 0x11, 0x00


	//----- nvinfo : EIATTR_KPARAM_INFO
	.align		4
.L_83:
        /*0018*/ 	.byte	0x04, 0x17
        /*001a*/ 	.short	(.L_85 - .L_84)
.L_84:
        /*001c*/ 	.word	0x00000000
        /*0020*/ 	.short	0x0001
        /*0022*/ 	.short	0x0008
        /*0024*/ 	.byte	0x00, 0xf0, 0x11, 0x00


	//----- nvinfo : EIATTR_KPARAM_INFO
	.align		4
.L_85:
        /*0028*/ 	.byte	0x04, 0x17
        /*002a*/ 	.short	(.L_87 - .L_86)
.L_86:
        /*002c*/ 	.word	0x00000000
        /*0030*/ 	.short	0x0000
        /*0032*/ 	.short	0x0000
        /*0034*/ 	.byte	0x00, 0xf5, 0x21, 0x00


	//----- nvinfo : EIATTR_SPARSE_MMA_MASK
	.align		4
.L_87:
        /*0038*/ 	.byte	0x03, 0x50
        /*003a*/ 	.short	0x0000


	//----- nvinfo : EIATTR_MAXREG_COUNT
	.align		4
        /*003c*/ 	.byte	0x03, 0x1b
        /*003e*/ 	.short	0x00ff


	//----- nvinfo : EIATTR_EXTERNS
	.align		4
        /*0040*/ 	.byte	0x04, 0x0f
        /*0042*/ 	.short	(.L_89 - .L_88)


	//   ....[0]....
	.align		4
.L_88:
        /*0044*/ 	.word	index@(vprintf)


	//----- nvinfo : EIATTR_MERCURY_ISA_VERSION
	.align		4
.L_89:
        /*0048*/ 	.byte	0x03, 0x5f
        /*004a*/ 	.short	0x0101


	//----- nvinfo : EIATTR_VRC_CTA_INIT_COUNT
	.align		4
        /*004c*/ 	.byte	0x02, 0x4a
	.zero		1
	.zero		1


	//----- nvinfo : EIATTR_SYSCALL_OFFSETS
	.align		4
        /*0050*/ 	.byte	0x04, 0x46
        /*0052*/ 	.short	(.L_91 - .L_90)


	//   ....[0]....
.L_90:
        /*0054*/ 	.word	0x00000200


	//   ....[1]....
        /*0058*/ 	.word	0x00000410


	//   ....[2]....
        /*005c*/ 	.word	0x000004d0


	//   ....[3]....
        /*0060*/ 	.word	0x00000700


	//   ....[4]....
        /*0064*/ 	.word	0x000007c0


	//   ....[5]....
        /*0068*/ 	.word	0x000009f0


	//   ....[6]....
        /*006c*/ 	.word	0x00000ab0


	//   ....[7]....
        /*0070*/ 	.word	0x00000ce0


	//   ....[8]....
        /*0074*/ 	.word	0x00000da0


	//   ....[9]....
        /*0078*/ 	.word	0x00000fd0


	//   ....[10]....
        /*007c*/ 	.word	0x00001090


	//   ....[11]....
        /*0080*/ 	.word	0x000012c0


	//   ....[12]....
        /*0084*/ 	.word	0x00001380


	//   ....[13]....
        /*0088*/ 	.word	0x000015b0


	//   ....[14]....
        /*008c*/ 	.word	0x00001670


	//   ....[15]....
        /*0090*/ 	.word	0x000018a0


	//   ....[16]....
        /*0094*/ 	.word	0x00001a10


	//   ....[17]....
        /*0098*/ 	.word	0x00001c20


	//   ....[18]....
        /*009c*/ 	.word	0x00001ce0


	//   ....[19]....
        /*00a0*/ 	.word	0x00001ef0


	//   ....[20]....
        /*00a4*/ 	.word	0x00001fb0


	//   ....[21]....
        /*00a8*/ 	.word	0x000021c0


	//   ....[22]....
        /*00ac*/ 	.word	0x00002280


	//   ....[23]....
        /*00b0*/ 	.word	0x00002490


	//   ....[24]....
        /*00b4*/ 	.word	0x000025b0


	//   ....[25]....
        /*00b8*/ 	.word	0x000027d0


	//   ....[26]....
        /*00bc*/ 	.word	0x00002890


	//   ....[27]....
        /*00c0*/ 	.word	0x00002aa0


	//   ....[28]....
        /*00c4*/ 	.word	0x00002bb0


	//   ....[29]....
        /*00c8*/ 	.word	0x00002dc0


	//----- nvinfo : EIATTR_EXIT_INSTR_OFFSETS
	.align		4
.L_91:
        /*00cc*/ 	.byte	0x04, 0x1c
        /*00ce*/ 	.short	(.L_93 - .L_92)


	//   ....[0]....
.L_92:
        /*00d0*/ 	.word	0x00000080


	//   ....[1]....
        /*00d4*/ 	.word	0x00001930


	//   ....[2]....
        /*00d8*/ 	.word	0x000024e0


	//   ....[3]....
        /*00dc*/ 	.word	0x00002b00


	//   ....[4]....
        /*00e0*/ 	.word	0x00002d40


	//   ....[5]....
        /*00e4*/ 	.word	0x00002dd0


	//----- nvinfo : EIATTR_CRS_STACK_SIZE
	.align		4
.L_93:
        /*00e8*/ 	.byte	0x04, 0x1e
        /*00ea*/ 	.short	(.L_95 - .L_94)
.L_94:
        /*00ec*/ 	.word	0x00000000


	//----- nvinfo : EIATTR_CBANK_PARAM_SIZE
	.align		4
.L_95:
        /*00f0*/ 	.byte	0x03, 0x19
        /*00f2*/ 	.short	0x0010


	//----- nvinfo : EIATTR_PARAM_CBANK
	.align		4
        /*00f4*/ 	.byte	0x04, 0x0a
        /*00f6*/ 	.short	(.L_97 - .L_96)
	.align		4
.L_96:
        /*00f8*/ 	.word	index@(.nv.constant0._Z12print_matrixP6jointsii)
        /*00fc*/ 	.short	0x0380
        /*00fe*/ 	.short	0x0010


	//----- nvinfo : EIATTR_SW_WAR
	.align		4
.L_97:
        /*0100*/ 	.byte	0x04, 0x36
        /*0102*/ 	.short	(.L_99 - .L_98)
.L_98:
        /*0104*/ 	.word	0x00000008
.L_99:


//--------------------- .nv.info._Z5CycleiiP6jointsj --------------------------
	.section	.nv.info._Z5CycleiiP6jointsj,"",@"SHT_CUDA_INFO"
	.sectionflags	@""
	.align	4


	//----- nvinfo : EIATTR_CUDA_API_VERSION
	.align		4
        /*0000*/ 	.byte	0x04, 0x37
        /*0002*/ 	.short	(.L_101 - .L_100)
.L_100:
        /*0004*/ 	.word	0x00000082


	//----- nvinfo : EIATTR_KPARAM_INFO
	.align		4
.L_101:
        /*0008*/ 	.byte	0x04, 0x17
        /*000a*/ 	.short	(.L_103 - .L_102)
.L_102:
        /*000c*/ 	.word	0x00000000
        /*0010*/ 	.short	0x0003
        /*0012*/ 	.short	0x0010
        /*0014*/ 	.byte	0x00, 0xf0, 0x11, 0x00


	//----- nvinfo : EIATTR_KPARAM_INFO
	.align		4
.L_103:
        /*0018*/ 	.byte	0x04, 0x17
        /*001a*/ 	.short	(.L_105 - .L_104)
.L_104:
        /*001c*/ 	.word	0x00000000
        /*0020*/ 	.short	0x0002
        /*0022*/ 	.short	0x0008
        /*0024*/ 	.byte	0x00, 0xf5, 0x21, 0x00


	//----- nvinfo : EIATTR_KPARAM_INFO
	.align		4
.L_105:
        /*0028*/ 	.byte	0x04, 0x17
        /*002a*/ 	.short	(.L_107 - .L_106)
.L_106:
        /*002c*/ 	.word	0x00000000
        /*0030*/ 	.short	0x0001
        /*0032*/ 	.short	0x0004
        /*0034*/ 	.byte	0x00, 0xf0, 0x11, 0x00


	//----- nvinfo : EIATTR_KPARAM_INFO
	.align		4
.L_107:
        /*0038*/ 	.byte	0x04, 0x17
        /*003a*/ 	.short	(.L_109 - .L_108)
.L_108:
        /*003c*/ 	.word	0x00000000
        /*0040*/ 	.short	0x0000
        /*0042*/ 	.short	0x0000
        /*0044*/ 	.byte	0x00, 0xf0, 0x11, 0x00


	//----- nvinfo : EIATTR_SPARSE_MMA_MASK
	.align		4
.L_109:
        /*0048*/ 	.byte	0x03, 0x50
        /*004a*/ 	.short	0x0000


	//----- nvinfo : EIATTR_MAXREG_COUNT
	.align		4
        /*004c*/ 	.byte	0x03, 0x1b
        /*004e*/ 	.short	0x00ff


	//----- nvinfo : EIATTR_EXTERNS
	.align		4
        /*0050*/ 	.byte	0x04, 0x0f
        /*0052*/ 	.short	(.L_111 - .L_110)


	//   ....[0]....
	.align		4
.L_110:
        /*0054*/ 	.word	index@(vprintf)


	//----- nvinfo : EIATTR_MERCURY_ISA_VERSION
	.align		4
.L_111:
        /*0058*/ 	.byte	0x03, 0x5f
        /*005a*/ 	.short	0x0101


	//----- nvinfo : EIATTR_VRC_CTA_INIT_COUNT
	.align		4
        /*005c*/ 	.byte	0x02, 0x4a
	.zero		1
	.zero		1


	//----- nvinfo : EIATTR_SYSCALL_OFFSETS
	.align		4
        /*0060*/ 	.byte	0x04, 0x46
        /*0062*/ 	.short	(.L_113 - .L_112)


	//   ....[0]....
.L_112:
        /*0064*/ 	.word	0x000028f0


	//   ....[1]....
        /*0068*/ 	.word	0x00002ae0


	//   ....[2]....
        /*006c*/ 	.word	0x00002d80


	//   ....[3]....
        /*0070*/ 	.word	0x00002ec0


	//   ....[4]....
        /*0074*/ 	.word	0x00003000


	//   ....[5]....
        /*0078*/ 	.word	0x00003140


	//   ....[6]....
        /*007c*/ 	.word	0x00003340


	//   ....[7]....
        /*0080*/ 	.word	0x00003490


	//   ....[8]....
        /*0084*/ 	.word	0x00003630


	//----- nvinfo : EIATTR_EXIT_INSTR_OFFSETS
	.align		4
.L_113:
        /*0088*/ 	.byte	0x04, 0x1c
        /*008a*/ 	.short	(.L_115 - .L_114)


	//   ....[0]....
.L_114:
        /*008c*/ 	.word	0x000026e0


	//   ....[1]....
        /*0090*/ 	.word	0x00002b30


	//   ....[2]....
        /*0094*/ 	.word	0x000031d0


	//   ....[3]....
        /*0098*/ 	.word	0x000034e0


	//   ....[4]....
        /*009c*/ 	.word	0x00003640


	//----- nvinfo : EIATTR_CRS_STACK_SIZE
	.align		4
.L_115:
        /*00a0*/ 	.byte	0x04, 0x1e
        /*00a2*/ 	.short	(.L_117 - .L_116)
.L_116:
        /*00a4*/ 	.word	0x00000000


	//----- nvinfo : EIATTR_CBANK_PARAM_SIZE
	.align		4
.L_117:
        /*00a8*/ 	.byte	0x03, 0x19
        /*00aa*/ 	.short	0x0014


	//----- nvinfo : EIATTR_PARAM_CBANK
	.align		4
        /*00ac*/ 	.byte	0x04, 0x0a
        /*00ae*/ 	.short	(.L_119 - .L_118)
	.align		4
.L_118:
        /*00b0*/ 	.word	index@(.nv.constant0._Z5CycleiiP6jointsj)
        /*00b4*/ 	.short	0x0380
        /*00b6*/ 	.short	0x0014


	//----- nvinfo : EIATTR_SW_WAR
	.align		4
.L_119:
        /*00b8*/ 	.byte	0x04, 0x36
        /*00ba*/ 	.short	(.L_121 - .L_120)
.L_120:
        /*00bc*/ 	.word	0x00000008
.L_121:


//--------------------- .nv.callgraph             --------------------------
	.section	.nv.callgraph,"",@"SHT_CUDA_CALLGRAPH"
	.align	4
	.sectionentsize	8
	.align		4
        /*0000*/ 	.word	0x00000000
	.align		4
        /*0004*/ 	.word	0xffffffff
	.align		4
        /*0008*/ 	.word	index@(_Z12print_matrixP6jointsii)
	.align		4
        /*000c*/ 	.word	index@(vprintf)
	.align		4
        /*0010*/ 	.word	index@(_Z5CycleiiP6jointsj)
	.align		4
        /*0014*/ 	.word	index@(vprintf)
	.align		4
        /*0018*/ 	.word	0x00000000
	.align		4
        /*001c*/ 	.word	0xfffffffe
	.align		4
        /*0020*/ 	.word	0x00000000
	.align		4
        /*0024*/ 	.word	0xfffffffd
	.align		4
        /*0028*/ 	.word	0x00000000
	.align		4
        /*002c*/ 	.word	0xfffffffc


//--------------------- .nv.constant4             --------------------------
	.section	.nv.constant4,"a",@progbits
	.align	8
	.align		8
.nv.constant4:
        /*0000*/ 	.dword	precalc_xorwow_matrix
	.align		8
        /*0008*/ 	.dword	precalc_xorwow_offset_matrix
	.align		8
        /*0010*/ 	.dword	mrg32k3aM1
	.align		8
        /*0018*/ 	.dword	mrg32k3aM2
	.align		8
        /*0020*/ 	.dword	mrg32k3aM1SubSeq
	.align		8
        /*0028*/ 	.dword	mrg32k3aM2SubSeq
	.align		8
        /*0030*/ 	.dword	mrg32k3aM1Seq
	.align		8
        /*0038*/ 	.dword	mrg32k3aM2Seq
	.align		8
        /*0040*/ 	.dword	_ZN34_INTERNAL_6f8792b3_4_k_cu_7b1fbea74cuda3std3__45__cpo5beginE
	.align		8
        /*0048*/ 	.dword	_ZN34_INTERNAL_6f8792b3_4_k_cu_7b1fbea74cuda3std3__45__cpo3endE
	.align		8
        /*0050*/ 	.dword	_ZN34_INTERNAL_6f8792b3_4_k_cu_7b1fbea74cuda3std3__45__cpo6cbeginE
	.align		8
        /*0058*/ 	.dword	_ZN34_INTERNAL_6f8792b3_4_k_cu_7b1fbea74cuda3std3__45__cpo4cendE
	.align		8
        /*0060*/ 	.dword	_ZN34_INTERNAL_6f8792b3_4_k_cu_7b1fbea74cuda3std3__45__cpo6rbeginE
	.align		8
        /*0068*/ 	.dword	_ZN34_INTERNAL_6f8792b3_4_k_cu_7b1fbea74cuda3std3__45__cpo4rendE
	.align		8
        /*0070*/ 	.dword	_ZN34_INTERNAL_6f8792b3_4_k_cu_7b1fbea74cuda3std3__45__cpo7crbeginE
	.align		8
        /*0078*/ 	.dword	_ZN34_INTERNAL_6f8792b3_4_k_cu_7b1fbea74cuda3std3__45__cpo5crendE
	.align		8
        /*0080*/ 	.dword	_ZN34_INTERNAL_6f8792b3_4_k_cu_7b1fbea74cuda3std3__436_GLOBAL__N__6f8792b3_4_k_cu_7b1fbea76ignoreE
	.align		8
        /*0088*/ 	.dword	_ZN34_INTERNAL_6f8792b3_4_k_cu_7b1fbea74cuda3std3__419piecewise_constructE
	.align		8
        /*0090*/ 	.dword	_ZN34_INTERNAL_6f8792b3_4_k_cu_7b1fbea74cuda3std3__48in_placeE
	.align		8
        /*0098*/ 	.dword	_ZN34_INTERNAL_6f8792b3_4_k_cu_7b1fbea74cuda3std3__420unreachable_sentinelE
	.align		8
        /*00a0*/ 	.dword	_ZN34_INTERNAL_6f8792b3_4_k_cu_7b1fbea74cuda3std3__47nulloptE
	.align		8
        /*00a8*/ 	.dword	_ZN34_INTERNAL_6f8792b3_4_k_cu_7b1fbea74cuda3std3__48unexpectE
	.align		8
        /*00b0*/ 	.dword	_ZN34_INTERNAL_6f8792b3_4_k_cu_7b1fbea74cuda3std6ranges3__45__cpo4swapE
	.align		8
        /*00b8*/ 	.dword	_ZN34_INTERNAL_6f8792b3_4_k_cu_7b1fbea74cuda3std6ranges3__45__cpo9iter_moveE
	.align		8
        /*00c0*/ 	.dword	_ZN34_INTERNAL_6f8792b3_4_k_cu_7b1fbea74cuda3std6ranges3__45__cpo5beginE
	.align		8
        /*00c8*/ 	.dword	_ZN34_INTERNAL_6f8792b3_4_k_cu_7b1fbea74cuda3std6ranges3__45__cpo3endE
	.align		8
        /*00d0*/ 	.dword	_ZN34_INTERNAL_6f8792b3_4_k_cu_7b1fbea74cuda3std6ranges3__45__cpo6cbeginE
	.align		8
        /*00d8*/ 	.dword	_ZN34_INTERNAL_6f8792b3_4_k_cu_7b1fbea74cuda3std6ranges3__45__cpo4cendE
	.align		8
        /*00e0*/ 	.dword	_ZN34_INTERNAL_6f8792b3_4_k_cu_7b1fbea74cuda3std6ranges3__45__cpo7advanceE
	.align		8
        /*00e8*/ 	.dword	_ZN34_INTERNAL_6f8792b3_4_k_cu_7b1fbea74cuda3std6ranges3__45__cpo9iter_swapE
	.align		8
        /*00f0*/ 	.dword	_ZN34_INTERNAL_6f8792b3_4_k_cu_7b1fbea74cuda3std6ranges3__45__cpo4nextE
	.align		8
        /*00f8*/ 	.dword	_ZN34_INTERNAL_6f8792b3_4_k_cu_7b1fbea74cuda3std6ranges3__45__cpo4prevE
	.align		8
        /*0100*/ 	.dword	_ZN34_INTERNAL_6f8792b3_4_k_cu_7b1fbea74cuda3std6ranges3__45__cpo4dataE
	.align		8
        /*0108*/ 	.dword	_ZN34_INTERNAL_6f8792b3_4_k_cu_7b1fbea74cuda3std6ranges3__45__cpo5cdataE
	.align		8
        /*0110*/ 	.dword	_ZN34_INTERNAL_6f8792b3_4_k_cu_7b1fbea74cuda3std6ranges3__45__cpo4sizeE
	.align		8
        /*0118*/ 	.dword	_ZN34_INTERNAL_6f8792b3_4_k_cu_7b1fbea74cuda3std6ranges3__45__cpo5ssizeE
	.align		8
        /*0120*/ 	.dword	_ZN34_INTERNAL_6f8792b3_4_k_cu_7b1fbea74cuda3std6ranges3__45__cpo8distanceE
	.align		8
        /*0128*/ 	.dword	_ZN34_INTERNAL_6f8792b3_4_k_cu_7b1fbea76thrust24THRUST_300001_SM_1000_NS8cuda_cub3parE
	.align		8
        /*0130*/ 	.dword	_ZN34_INTERNAL_6f8792b3_4_k_cu_7b1fbea76thrust24THRUST_300001_SM_1000_NS8cuda_cub10par_nosyncE
	.align		8
        /*0138*/ 	.dword	_ZN34_INTERNAL_6f8792b3_4_k_cu_7b1fbea76thrust24THRUST_300001_SM_1000_NS6system6detail10sequential3seqE
	.align		8
        /*0140*/ 	.dword	_ZN34_INTERNAL_6f8792b3_4_k_cu_7b1fbea76thrust24THRUST_300001_SM_1000_NS12placeholders2_1E
	.align		8
        /*0148*/ 	.dword	_ZN34_INTERNAL_6f8792b3_4_k_cu_7b1fbea76thrust24THRUST_300001_SM_1000_NS12placeholders2_2E
	.align		8
        /*0150*/ 	.dword	_ZN34_INTERNAL_6f8792b3_4_k_cu_7b1fbea76thrust24THRUST_300001_SM_1000_NS12placeholders2_3E
	.align		8
        /*0158*/ 	.dword	_ZN34_INTERNAL_6f8792b3_4_k_cu_7b1fbea76thrust24THRUST_300001_SM_1000_NS12placeholders2_4E
	.align		8
        /*0160*/ 	.dword	_ZN34_INTERNAL_6f8792b3_4_k_cu_7b1fbea76thrust24THRUST_300001_SM_1000_NS12placeholders2_5E
	.align		8
        /*0168*/ 	.dword	_ZN34_INTERNAL_6f8792b3_4_k_cu_7b1fbea76thrust24THRUST_300001_SM_1000_NS12placeholders2_6E
	.align		8
        /*0170*/ 	.dword	_ZN34_INTERNAL_6f8792b3_4_k_cu_7b1fbea76thrust24THRUST_300001_SM_1000_NS12placeholders2_7E
	.align		8
        /*0178*/ 	.dword	_ZN34_INTERNAL_6f8792b3_4_k_cu_7b1fbea76thrust24THRUST_300001_SM_1000_NS12placeholders2_8E
	.align		8
        /*0180*/ 	.dword	_ZN34_INTERNAL_6f8792b3_4_k_cu_7b1fbea76thrust24THRUST_300001_SM_1000_NS12placeholders2_9E
	.align		8
        /*0188*/ 	.dword	_ZN34_INTERNAL_6f8792b3_4_k_cu_7b1fbea76thrust24THRUST_300001_SM_1000_NS12placeholders3_10E
	.align		8
        /*0190*/ 	.dword	_ZN34_INTERNAL_6f8792b3_4_k_cu_7b1fbea76thrust24THRUST_300001_SM_1000_NS3seqE
	.align		8
        /*0198*/ 	.dword	$str
	.align		8
        /*01a0*/ 	.dword	$str$1
	.align		8
        /*01a8*/ 	.dword	$str$2
	.align		8
        /*01b0*/ 	.dword	$str$3
	.align		8
        /*01b8*/ 	.dword	vprintf


//--------------------- .nv.constant3             --------------------------
	.section	.nv.constant3,"a",@progbits
	.align	8
.nv.constant3:
	.type		__cr_lgamma_table,@object
	.size		__cr_lgamma_table,(.L_8 - __cr_lgamma_table)
__cr_lgamma_table:
        /*0000*/ 	.byte	0x00, 0x00, 0x00, 0x00, 0x00, 0x00, 0x00, 0x00, 0x00, 0x00, 0x00, 0x00, 0x00, 0x00, 0x00, 0x00
        /*0010*/ 	.byte	0xef, 0x39, 0xfa, 0xfe, 0x42, 0x2e, 0xe6, 0x3f, 0x02, 0x20, 0x2a, 0xfa, 0x0b, 0xab, 0xfc, 0x3f
        /*0020*/ 	.byte	0xf9, 0x2c, 0x92, 0x7c, 0xa7, 0x6c, 0x09, 0x40, 0xc9, 0x79, 0x44, 0x3c, 0x64, 0x26, 0x13, 0x40
        /*0030*/ 	.byte	0xca, 0x01, 0xcf, 0x3a, 0x27, 0x51, 0x1a, 0x40, 0x30, 0xcc, 0x2d, 0xf3, 0xe1, 0x0c, 0x21, 0x40
        /*0040*/ 	.byte	0x0d, 0xb7, 0xfc, 0x82, 0x8e, 0x35, 0x25, 0x40
.L_8:


//--------------------- .text._ZN3cub18CUB_300001_SM_10006detail11EmptyKernelIvEEvv --------------------------
	.section	.text._ZN3cub18CUB_300001_SM_10006detail11EmptyKernelIvEEvv,"ax",@progbits
	.align	128
        .global         _ZN3cub18CUB_300001_SM_10006detail11EmptyKernelIvEEvv
        .type           _ZN3cub18CUB_300001_SM_10006detail11EmptyKernelIvEEvv,@function
        .size           _ZN3cub18CUB_300001_SM_10006detail11EmptyKernelIvEEvv,(.L_x_73 - _ZN3cub18CUB_300001_SM_10006detail11EmptyKernelIvEEvv)
        .other          _ZN3cub18CUB_300001_SM_10006detail11EmptyKernelIvEEvv,@"STO_CUDA_ENTRY STV_DEFAULT"
_ZN3cub18CUB_300001_SM_10006detail11EmptyKernelIvEEvv:
.text._ZN3cub18CUB_300001_SM_10006detail11EmptyKernelIvEEvv:
[----:B------:R-:W-:Y:S01]  /*0000*/  LDC R1, c[0x0][0x37c] ;  /* 0x0000df00ff017b82 */ /* 0x000fe20000000800 */
[----:B------:R-:W-:Y:S05]  /*0010*/  EXIT ;  /* 0x000000000000794d */ /* 0x000fea0003800000 */
.L_x_0:
[----:B------:R-:W-:-:S00]  /*0020*/  BRA `(.L_x_0) ;  /* 0xfffffffc00fc7947 */ /* 0x000fc0000383ffff */
[----:B------:R-:W-:-:S00]  /*0030*/  NOP ;  /* 0x0000000000007918 */ /* 0x000fc00000000000 */
        /* <DEDUP_REMOVED lines=12> */
.L_x_73:


//--------------------- .text._Z12print_matrixP6jointsii --------------------------
	.section	.text._Z12print_matrixP6jointsii,"ax",@progbits
	.align	128
        .global         _Z12print_matrixP6jointsii
        .type           _Z12print_matrixP6jointsii,@function
        .size           _Z12print_matrixP6jointsii,(.L_x_74 - _Z12print_matrixP6jointsii)
        .other          _Z12print_matrixP6jointsii,@"STO_CUDA_ENTRY STV_DEFAULT"
_Z12print_matrixP6jointsii:
.text._Z12print_matrixP6jointsii:
[----:B------:R-:W0:Y:S08]  /*0000*/  LDC R1, c[0x0][0x37c] ;  /* 0x0000df00ff017b82 */ /* 0x000e300000000800 */
[----:B------:R-:W1:Y:S01]  /*0010*/  LDC.64 R2, c[0x0][0x388] ;  /* 0x0000e200ff027b82 */ /* 0x000e620000000a00 */
[----:B------:R-:W2:Y:S01]  /*0020*/  LDCU UR4, c[0x0][0x2f8] ;  /* 0x00005f00ff0477ac */ /* 0x000ea20008000800 */
[----:B0-----:R-:W-:Y:S01]  /*0030*/  VIADD R1, R1, 0xfffffff8 ;  /* 0xfffffff801017836 */ /* 0x001fe20000000000 */
[----:B------:R-:W0:Y:S04]  /*0040*/  LDCU UR5, c[0x0][0x2fc] ;  /* 0x00005f80ff0577ac */ /* 0x000e280008000800 */
[----:B--2---:R-:W-:Y:S01]  /*0050*/  IADD3 R19, P1, PT, R1, UR4, RZ ;  /* 0x0000000401137c10 */ /* 0x004fe2000ff3e0ff */
[----:B-1----:R-:W-:-:S05]  /*0060*/  IMAD R26, R3, R2, RZ ;  /* 0x00000002031a7224 */ /* 0x002fca00078e02ff */
[----:B------:R-:W-:-:S13]  /*0070*/  ISETP.GE.AND P0, PT, R26, 0x1, PT ;  /* 0x000000011a00780c */ /* 0x000fda0003f06270 */
[----:B0-----:R-:W-:Y:S05]  /*0080*/  @!P0 EXIT ;  /* 0x000000000000894d */ /* 0x001fea0003800000 */
[----:B------:R-:W0:Y:S01]  /*0090*/  LDCU.64 UR6, c[0x0][0x380] ;  /* 0x00007000ff0677ac */ /* 0x000e220008000a00 */
[C---:B------:R-:W-:Y:S01]  /*00a0*/  ISETP.GE.U32.AND P0, PT, R26.reuse, 0x8, PT ;  /* 0x000000081a00780c */ /* 0x040fe20003f06070 */
[----:B------:R-:W-:Y:S01]  /*00b0*/  IMAD.X R18, RZ, RZ, UR5, P1 ;  /* 0x00000005ff127e24 */ /* 0x000fe200088e06ff */
[----:B------:R-:W-:Y:S01]  /*00c0*/  LOP3.LUT R24, R26, 0x7, RZ, 0xc0, !PT ;  /* 0x000000071a187812 */ /* 0x000fe200078ec0ff */
[----:B------:R-:W1:Y:S01]  /*00d0*/  LDCU.64 UR36, c[0x0][0x358] ;  /* 0x00006b00ff2477ac */ /* 0x000e620008000a00 */
[----:B------:R-:W-:Y:S02]  /*00e0*/  VIADD R25, R2, 0xffffffff ;  /* 0xffffffff02197836 */ /* 0x000fe40000000000 */
[----:B------:R-:W-:Y:S02]  /*00f0*/  IMAD.MOV.U32 R23, RZ, RZ, RZ ;  /* 0x000000ffff177224 */ /* 0x000fe400078e00ff */
[----:B0-----:R-:W-:Y:S01]  /*0100*/  IMAD.U32 R16, RZ, RZ, UR6 ;  /* 0x00000006ff107e24 */ /* 0x001fe2000f8e00ff */
[----:B------:R-:W-:-:S04]  /*0110*/  MOV R17, UR7 ;  /* 0x0000000700117c02 */ /* 0x000fc80008000f00 */
[----:B------:R-:W-:Y:S05]  /*0120*/  @!P0 BRA `(.L_x_1) ;  /* 0x0000001400fc8947 */ /* 0x000fea0003800000 */
[----:B------:R-:W-:Y:S01]  /*0130*/  BSSY.RECONVERGENT B7, `(.L_x_1) ;  /* 0x000017e000077945 */ /* 0x000fe20003800200 */
[----:B------:R-:W-:Y:S01]  /*0140*/  LOP3.LUT R23, R26, 0x7ffffff8, RZ, 0xc0, !PT ;  /* 0x7ffffff81a177812 */ /* 0x000fe200078ec0ff */
[----:B------:R-:W-:-:S07]  /*0150*/  IMAD.MOV.U32 R22, RZ, RZ, RZ ;  /* 0x000000ffff167224 */ /* 0x000fce00078e00ff */
.L_x_26:
[----:B-1----:R-:W2:Y:S01]  /*0160*/  LDG.E.64 R8, desc[UR36][R16.64+0x38] ;  /* 0x0000382410087981 */ /* 0x002ea2000c1e1b00 */
[----:B------:R-:W-:Y:S01]  /*0170*/  MOV R2, 0x1b8 ;  /* 0x000001b800027802 */ /* 0x000fe20000000f00 */
[----:B------:R-:W0:Y:S01]  /*0180*/  LDCU.64 UR4, c[0x4][0x1a8] ;  /* 0x01003500ff0477ac */ /* 0x000e220008000a00 */
[----:B------:R-:W-:Y:S02]  /*0190*/  IMAD.MOV.U32 R6, RZ, RZ, R19 ;  /* 0x000000ffff067224 */ /* 0x000fe400078e0013 */
[----:B------:R-:W-:Y:S02]  /*01a0*/  IMAD.MOV.U32 R7, RZ, RZ, R18 ;  /* 0x000000ffff077224 */ /* 0x000fe400078e0012 */
[----:B------:R-:W1:Y:S01]  /*01b0*/  LDC.64 R2, c[0x4][R2] ;  /* 0x0100000002027b82 */ /* 0x000e620000000a00 */
[----:B0-----:R-:W-:Y:S02]  /*01c0*/  IMAD.U32 R4, RZ, RZ, UR4 ;  /* 0x00000004ff047e24 */ /* 0x001fe4000f8e00ff */
[----:B------:R-:W-:Y:S01]  /*01d0*/  IMAD.U32 R5, RZ, RZ, UR5 ;  /* 0x00000005ff057e24 */ /* 0x000fe2000f8e00ff */
[----:B-12---:R0:W-:Y:S06]  /*01e0*/  STL.64 [R1], R8 ;  /* 0x0000000801007387 */ /* 0x0061ec0000100a00 */
[----:B------:R-:W-:-:S07]  /*01f0*/  LEPC R20, `(.L_x_2) ;  /* 0x000000001014794e */ /* 0x000fce0000000000 */
[----:B0-----:R-:W-:Y:S05]  /*0200*/  CALL.ABS.NOINC R2 ;  /* 0x0000000002007343 */ /* 0x001fea0003c00000 */
.L_x_2:
[----:B------:R-:W0:Y:S01]  /*0210*/  LDC R6, c[0x0][0x388] ;  /* 0x0000e200ff067b82 */ /* 0x000e220000000800 */
[----:B------:R-:W-:Y:S01]  /*0220*/  ISETP.GE.AND P2, PT, R22, RZ, PT ;  /* 0x000000ff1600720c */ /* 0x000fe20003f46270 */
[----:B------:R-:W-:Y:S01]  /*0230*/  BSSY.RECONVERGENT B6, `(.L_x_3) ;  /* 0x000001f000067945 */ /* 0x000fe20003800200 */
[----:B0-----:R-:W-:-:S04]  /*0240*/  IABS R5, R6 ;  /* 0x0000000600057213 */ /* 0x001fc80000000000 */
[----:B------:R-:W0:Y:S08]  /*0250*/  I2F.RP R0, R5 ;  /* 0x0000000500007306 */ /* 0x000e300000209400 */
[----:B0-----:R-:W0:Y:S02]  /*0260*/  MUFU.RCP R0, R0 ;  /* 0x0000000000007308 */ /* 0x001e240000001000 */
[----:B0-----:R-:W-:-:S06]  /*0270*/  IADD3 R2, PT, PT, R0, 0xffffffe, RZ ;  /* 0x0ffffffe00027810 */ /* 0x001fcc0007ffe0ff */
[----:B------:R0:W1:Y:S02]  /*0280*/  F2I.FTZ.U32.TRUNC.NTZ R3, R2 ;  /* 0x0000000200037305 */ /* 0x000064000021f000 */
[----:B0-----:R-:W-:Y:S02]  /*0290*/  IMAD.MOV.U32 R2, RZ, RZ, RZ ;  /* 0x000000ffff027224 */ /* 0x001fe400078e00ff */
[----:B-1----:R-:W-:-:S04]  /*02a0*/  IMAD.MOV R4, RZ, RZ, -R3 ;  /* 0x000000ffff047224 */ /* 0x002fc800078e0a03 */
[----:B------:R-:W-:Y:S01]  /*02b0*/  IMAD R7, R4, R5, RZ ;  /* 0x0000000504077224 */ /* 0x000fe200078e02ff */
[----:B------:R-:W-:-:S03]  /*02c0*/  IABS R4, R22 ;  /* 0x0000001600047213 */ /* 0x000fc60000000000 */
[----:B------:R-:W-:-:S06]  /*02d0*/  IMAD.HI.U32 R3, R3, R7, R2 ;  /* 0x0000000703037227 */ /* 0x000fcc00078e0002 */
[----:B------:R-:W-:-:S04]  /*02e0*/  IMAD.HI.U32 R3, R3, R4, RZ ;  /* 0x0000000403037227 */ /* 0x000fc800078e00ff */
[----:B------:R-:W-:-:S04]  /*02f0*/  IMAD.MOV R3, RZ, RZ, -R3 ;  /* 0x000000ffff037224 */ /* 0x000fc800078e0a03 */
[----:B------:R-:W-:-:S05]  /*0300*/  IMAD R0, R5, R3, R4 ;  /* 0x0000000305007224 */ /* 0x000fca00078e0204 */
[----:B------:R-:W-:-:S13]  /*0310*/  ISETP.GT.U32.AND P0, PT, R5, R0, PT ;  /* 0x000000000500720c */ /* 0x000fda0003f04070 */
[----:B------:R-:W-:Y:S01]  /*0320*/  @!P0 IMAD.IADD R0, R0, 0x1, -R5 ;  /* 0x0000000100008824 */ /* 0x000fe200078e0a05 */
[----:B------:R-:W-:-:S04]  /*0330*/  ISETP.NE.AND P0, PT, R6, RZ, PT ;  /* 0x000000ff0600720c */ /* 0x000fc80003f05270 */
[----:B------:R-:W-:-:S13]  /*0340*/  ISETP.GT.U32.AND P1, PT, R5, R0, PT ;  /* 0x000000000500720c */ /* 0x000fda0003f24070 */
[----:B------:R-:W-:-:S05]  /*0350*/  @!P1 IMAD.IADD R0, R0, 0x1, -R5 ;  /* 0x0000000100009824 */ /* 0x000fca00078e0a05 */
[----:B------:R-:W-:Y:S02]  /*0360*/  @!P2 IADD3 R0, PT, PT, -R0, RZ, RZ ;  /* 0x000000ff0000a210 */ /* 0x000fe40007ffe1ff */
[----:B------:R-:W-:-:S04]  /*0370*/  @!P0 LOP3.LUT R0, RZ, R6, RZ, 0x33, !PT ;  /* 0x00000006ff008212 */ /* 0x000fc800078e33ff */
[----:B------:R-:W-:-:S13]  /*0380*/  ISETP.NE.AND P0, PT, R0, R25, PT ;  /* 0x000000190000720c */ /* 0x000fda0003f05270 */
[----:B------:R-:W-:Y:S05]  /*0390*/  @P0 BRA `(.L_x_4) ;  /* 0x0000000000200947 */ /* 0x000fea0003800000 */
[----:B------:R-:W-:Y:S01]  /*03a0*/  MOV R2, 0x1b8 ;  /* 0x000001b800027802 */ /* 0x000fe20000000f00 */
[----:B------:R-:W0:Y:S01]  /*03b0*/  LDCU.64 UR4, c[0x4][0x1b0] ;  /* 0x01003600ff0477ac */ /* 0x000e220008000a00 */
[----:B------:R-:W-:-:S04]  /*03c0*/  CS2R R6, SRZ ;  /* 0x0000000000067805 */ /* 0x000fc8000001ff00 */
[----:B------:R-:W1:Y:S01]  /*03d0*/  LDC.64 R2, c[0x4][R2] ;  /* 0x0100000002027b82 */ /* 0x000e620000000a00 */
[----:B0-----:R-:W-:Y:S02]  /*03e0*/  IMAD.U32 R4, RZ, RZ, UR4 ;  /* 0x00000004ff047e24 */ /* 0x001fe4000f8e00ff */
[----:B------:R-:W-:-:S07]  /*03f0*/  IMAD.U32 R5, RZ, RZ, UR5 ;  /* 0x00000005ff057e24 */ /* 0x000fce000f8e00ff */
[----:B------:R-:W-:-:S07]  /*0400*/  LEPC R20, `(.L_x_4) ;  /* 0x000000001014794e */ /* 0x000fce0000000000 */
[----:B-1----:R-:W-:Y:S05]  /*0410*/  CALL.ABS.NOINC R2 ;  /* 0x0000000002007343 */ /* 0x002fea0003c00000 */
.L_x_4:
[----:B------:R-:W-:Y:S05]  /*0420*/  BSYNC.RECONVERGENT B6 ;  /* 0x0000000000067941 */ /* 0x000fea0003800200 */
.L_x_3:
[----:B------:R-:W2:Y:S01]  /*0430*/  LDG.E.64 R8, desc[UR36][R16.64+0x78] ;  /* 0x0000782410087981 */ /* 0x000ea2000c1e1b00 */
[----:B------:R-:W-:Y:S01]  /*0440*/  MOV R2, 0x1b8 ;  /* 0x000001b800027802 */ /* 0x000fe20000000f00 */
[----:B------:R-:W0:Y:S01]  /*0450*/  LDCU.64 UR4, c[0x4][0x1a8] ;  /* 0x01003500ff0477ac */ /* 0x000e220008000a00 */
[----:B------:R-:W-:Y:S01]  /*0460*/  IMAD.MOV.U32 R6, RZ, RZ, R19 ;  /* 0x000000ffff067224 */ /* 0x000fe200078e0013 */
[----:B------:R-:W-:-:S03]  /*0470*/  MOV R7, R18 ;  /* 0x0000001200077202 */ /* 0x000fc60000000f00 */
[----:B------:R-:W1:Y:S01]  /*0480*/  LDC.64 R2, c[0x4][R2] ;  /* 0x0100000002027b82 */ /* 0x000e620000000a00 */
[----:B0-----:R-:W-:Y:S02]  /*0490*/  IMAD.U32 R4, RZ, RZ, UR4 ;  /* 0x00000004ff047e24 */ /* 0x001fe4000f8e00ff */
[----:B------:R-:W-:Y:S01]  /*04a0*/  IMAD.U32 R5, RZ, RZ, UR5 ;  /* 0x00000005ff057e24 */ /* 0x000fe2000f8e00ff */
[----:B-12---:R0:W-:Y:S06]  /*04b0*/  STL.64 [R1], R8 ;  /* 0x0000000801007387 */ /* 0x0061ec0000100a00 */
[----:B------:R-:W-:-:S07]  /*04c0*/  LEPC R20, `(.L_x_5) ;  /* 0x000000001014794e */ /* 0x000fce0000000000 */
[----:B0-----:R-:W-:Y:S05]  /*04d0*/  CALL.ABS.NOINC R2 ;  /* 0x0000000002007343 */ /* 0x001fea0003c00000 */
.L_x_5:
[----:B------:R-:W0:Y:S01]  /*04e0*/  LDC R9, c[0x0][0x388] ;  /* 0x0000e200ff097b82 */ /* 0x000e220000000800 */
[----:B------:R-:W-:Y:S01]  /*04f0*/  VIADD R0, R22, 0x1 ;  /* 0x0000000116007836 */ /* 0x000fe20000000000 */
[----:B------:R-:W-:Y:S04]  /*0500*/  BSSY.RECONVERGENT B6, `(.L_x_6) ;  /* 0x0000021000067945 */ /* 0x000fe80003800200 */
[----:B------:R-:W-:Y:S02]  /*0510*/  IABS R8, R0 ;  /* 0x0000000000087213 */ /* 0x000fe40000000000 */
[----:B------:R-:W-:Y:S02]  /*0520*/  ISETP.GE.AND P1, PT, R0, RZ, PT ;  /* 0x000000ff0000720c */ /* 0x000fe40003f26270 */
[----:B0-----:R-:W-:-:S02]  /*0530*/  IABS R5, R9 ;  /* 0x0000000900057213 */ /* 0x001fc40000000000 */
[----:B------:R-:W-:Y:S02]  /*0540*/  ISETP.NE.AND P2, PT, R9, RZ, PT ;  /* 0x000000ff0900720c */ /* 0x000fe40003f45270 */
[----:B------:R-:W0:Y:S08]  /*0550*/  I2F.RP R4, R5 ;  /* 0x0000000500047306 */ /* 0x000e300000209400 */
[----:B0-----:R-:W0:Y:S02]  /*0560*/  MUFU.RCP R4, R4 ;  /* 0x0000000400047308 */ /* 0x001e240000001000 */
[----:B0-----:R-:W-:-:S06]  /*0570*/  VIADD R6, R4, 0xffffffe ;  /* 0x0ffffffe04067836 */ /* 0x001fcc0000000000 */
[----:B------:R-:W0:Y:S02]  /*0580*/  F2I.FTZ.U32.TRUNC.NTZ R3, R6 ;  /* 0x0000000600037305 */ /* 0x000e24000021f000 */
[----:B0-----:R-:W-:-:S04]  /*0590*/  IMAD.MOV R2, RZ, RZ, -R3 ;  /* 0x000000ffff027224 */ /* 0x001fc800078e0a03 */
[----:B------:R-:W-:Y:S02]  /*05a0*/  IMAD R7, R2, R5, RZ ;  /* 0x0000000502077224 */ /* 0x000fe400078e02ff */
[----:B------:R-:W-:-:S04]  /*05b0*/  IMAD.MOV.U32 R2, RZ, RZ, RZ ;  /* 0x000000ffff027224 */ /* 0x000fc800078e00ff */
[----:B------:R-:W-:-:S04]  /*05c0*/  IMAD.HI.U32 R2, R3, R7, R2 ;  /* 0x0000000703027227 */ /* 0x000fc800078e0002 */
[----:B------:R-:W-:-:S04]  /*05d0*/  IMAD.MOV.U32 R3, RZ, RZ, R8 ;  /* 0x000000ffff037224 */ /* 0x000fc800078e0008 */
[----:B------:R-:W-:-:S05]  /*05e0*/  IMAD.HI.U32 R2, R2, R3, RZ ;  /* 0x0000000302027227 */ /* 0x000fca00078e00ff */
[----:B------:R-:W-:-:S05]  /*05f0*/  IADD3 R2, PT, PT, -R2, RZ, RZ ;  /* 0x000000ff02027210 */ /* 0x000fca0007ffe1ff */
[----:B------:R-:W-:-:S05]  /*0600*/  IMAD R2, R5, R2, R3 ;  /* 0x0000000205027224 */ /* 0x000fca00078e0203 */
[----:B------:R-:W-:-:S13]  /*0610*/  ISETP.GT.U32.AND P0, PT, R5, R2, PT ;  /* 0x000000020500720c */ /* 0x000fda0003f04070 */
[----:B------:R-:W-:-:S05]  /*0620*/  @!P0 IMAD.IADD R2, R2, 0x1, -R5 ;  /* 0x0000000102028824 */ /* 0x000fca00078e0a05 */
[----:B------:R-:W-:-:S13]  /*0630*/  ISETP.GT.U32.AND P0, PT, R5, R2, PT ;  /* 0x000000020500720c */ /* 0x000fda0003f04070 */
[----:B------:R-:W-:-:S04]  /*0640*/  @!P0 IMAD.IADD R2, R2, 0x1, -R5 ;  /* 0x0000000102028824 */ /* 0x000fc800078e0a05 */
[----:B------:R-:W-:Y:S01]  /*0650*/  @!P1 IMAD.MOV R2, RZ, RZ, -R2 ;  /* 0x000000ffff029224 */ /* 0x000fe200078e0a02 */
        /* <DEDUP_REMOVED lines=11> */
.L_x_7:
[----:B------:R-:W-:Y:S05]  /*0710*/  BSYNC.RECONVERGENT B6 ;  /* 0x0000000000067941 */ /* 0x000fea0003800200 */
.L_x_6:
[----:B------:R-:W2:Y:S01]  /*0720*/  LDG.E.64 R8, desc[UR36][R16.64+0xb8] ;  /* 0x0000b82410087981 */ /* 0x000ea2000c1e1b00 */
[----:B------:R-:W-:Y:S01]  /*0730*/  MOV R2, 0x1b8 ;  /* 0x000001b800027802 */ /* 0x000fe20000000f00 */
[----:B------:R-:W0:Y:S01]  /*0740*/  LDCU.64 UR4, c[0x4][0x1a8] ;  /* 0x01003500ff0477ac */ /* 0x000e220008000a00 */
[----:B------:R-:W-:Y:S02]  /*0750*/  IMAD.MOV.U32 R6, RZ, RZ, R19 ;  /* 0x000000ffff067224 */ /* 0x000fe400078e0013 */
[----:B------:R-:W-:Y:S02]  /*0760*/  IMAD.MOV.U32 R7, RZ, RZ, R18 ;  /* 0x000000ffff077224 */ /* 0x000fe400078e0012 */
[----:B------:R-:W1:Y:S01]  /*0770*/  LDC.64 R2, c[0x4][R2] ;  /* 0x0100000002027b82 */ /* 0x000e620000000a00 */
[----:B0-----:R-:W-:Y:S01]  /*0780*/  MOV R4, UR4 ;  /* 0x0000000400047c02 */ /* 0x001fe20008000f00 */
[----:B------:R-:W-:Y:S01]  /*0790*/  IMAD.U32 R5, RZ, RZ, UR5 ;  /* 0x00000005ff057e24 */ /* 0x000fe2000f8e00ff */
[----:B-12---:R0:W-:Y:S06]  /*07a0*/  STL.64 [R1], R8 ;  /* 0x0000000801007387 */ /* 0x0061ec0000100a00 */
[----:B------:R-:W-:-:S07]  /*07b0*/  LEPC R20, `(.L_x_8) ;  /* 0x000000001014794e */ /* 0x000fce0000000000 */
[----:B0-----:R-:W-:Y:S05]  /*07c0*/  CALL.ABS.NOINC R2 ;  /* 0x0000000002007343 */ /* 0x001fea0003c00000 */
.L_x_8:
[----:B------:R-:W0:Y:S01]  /*07d0*/  LDC R9, c[0x0][0x388] ;  /* 0x0000e200ff097b82 */ /* 0x000e220000000800 */
[----:B------:R-:W-:Y:S01]  /*07e0*/  IADD3 R0, PT, PT, R22, 0x2, RZ ;  /* 0x0000000216007810 */ /* 0x000fe20007ffe0ff */
[----:B------:R-:W-:Y:S03]  /*07f0*/  BSSY.RECONVERGENT B6, `(.L_x_9) ;  /* 0x0000021000067945 */ /* 0x000fe60003800200 */
[----:B------:R-:W-:Y:S02]  /*0800*/  IABS R8, R0 ;  /* 0x0000000000087213 */ /* 0x000fe40000000000 */
[----:B------:R-:W-:Y:S02]  /*0810*/  ISETP.GE.AND P1, PT, R0, RZ, PT ;  /* 0x000000ff0000720c */ /* 0x000fe40003f26270 */
[----:B0-----:R-:W-:Y:S02]  /*0820*/  IABS R5, R9 ;  /* 0x0000000900057213 */ /* 0x001fe40000000000 */
[----:B------:R-:W-:-:S02]  /*0830*/  ISETP.NE.AND P2, PT, R9, RZ, PT ;  /* 0x000000ff0900720c */ /* 0x000fc40003f45270 */
        /* <DEDUP_REMOVED lines=9> */
[----:B------:R-:W-:-:S04]  /*08d0*/  IMAD.HI.U32 R2, R2, R3, RZ ;  /* 0x0000000302027227 */ /* 0x000fc800078e00ff */
[----:B------:R-:W-:-:S04]  /*08e0*/  IMAD.MOV R2, RZ, RZ, -R2 ;  /* 0x000000ffff027224 */ /* 0x000fc800078e0a02 */
[----:B------:R-:W-:-:S05]  /*08f0*/  IMAD R2, R5, R2, R3 ;  /* 0x0000000205027224 */ /* 0x000fca00078e0203 */
[----:B------:R-:W-:-:S13]  /*0900*/  ISETP.GT.U32.AND P0, PT, R5, R2, PT ;  /* 0x000000020500720c */ /* 0x000fda0003f04070 */
[----:B------:R-:W-:-:S05]  /*0910*/  @!P0 IMAD.IADD R2, R2, 0x1, -R5 ;  /* 0x0000000102028824 */ /* 0x000fca00078e0a05 */
        /* <DEDUP_REMOVED lines=14> */
.L_x_10:
[----:B------:R-:W-:Y:S05]  /*0a00*/  BSYNC.RECONVERGENT B6 ;  /* 0x0000000000067941 */ /* 0x000fea0003800200 */
.L_x_9:
        /* <DEDUP_REMOVED lines=11> */
.L_x_11:
        /* <DEDUP_REMOVED lines=35> */
.L_x_13:
[----:B------:R-:W-:Y:S05]  /*0cf0*/  BSYNC.RECONVERGENT B6 ;  /* 0x0000000000067941 */ /* 0x000fea0003800200 */
.L_x_12:
        /* <DEDUP_REMOVED lines=11> */
.L_x_14:
        /* <DEDUP_REMOVED lines=35> */
.L_x_16:
[----:B------:R-:W-:Y:S05]  /*0fe0*/  BSYNC.RECONVERGENT B6 ;  /* 0x0000000000067941 */ /* 0x000fea0003800200 */
.L_x_15:
        /* <DEDUP_REMOVED lines=11> */
.L_x_17:
        /* <DEDUP_REMOVED lines=35> */
.L_x_19:
[----:B------:R-:W-:Y:S05]  /*12d0*/  BSYNC.RECONVERGENT B6 ;  /* 0x0000000000067941 */ /* 0x000fea0003800200 */
.L_x_18:
        /* <DEDUP_REMOVED lines=11> */
.L_x_20:
        /* <DEDUP_REMOVED lines=11> */
[----:B0-----:R-:W-:-:S05]  /*1440*/  IADD3 R2, PT, PT, RZ, -R3, RZ ;  /* 0x80000003ff027210 */ /* 0x001fca0007ffe0ff */
        /* <DEDUP_REMOVED lines=8> */
[----:B------:R-:W-:-:S04]  /*14d0*/  @!P0 IADD3 R2, PT, PT, R2, -R5, RZ ;  /* 0x8000000502028210 */ /* 0x000fc80007ffe0ff */
        /* <DEDUP_REMOVED lines=14> */
.L_x_22:
[----:B------:R-:W-:Y:S05]  /*15c0*/  BSYNC.RECONVERGENT B6 ;  /* 0x0000000000067941 */ /* 0x000fea0003800200 */
.L_x_21:
        /* <DEDUP_REMOVED lines=11> */
.L_x_23:
        /* <DEDUP_REMOVED lines=35> */
.L_x_25:
[----:B------:R-:W-:Y:S05]  /*18b0*/  BSYNC.RECONVERGENT B6 ;  /* 0x0000000000067941 */ /* 0x000fea0003800200 */
.L_x_24:
[----:B------:R-:W-:Y:S02]  /*18c0*/  IADD3 R22, PT, PT, R22, 0x8, RZ ;  /* 0x0000000816167810 */ /* 0x000fe40007ffe0ff */
[----:B------:R-:W-:Y:S02]  /*18d0*/  IADD3 R16, P1, PT, R16, 0x200, RZ ;  /* 0x0000020010107810 */ /* 0x000fe40007f3e0ff */
[----:B------:R-:W-:-:S03]  /*18e0*/  ISETP.NE.AND P0, PT, R22, R23, PT ;  /* 0x000000171600720c */ /* 0x000fc60003f05270 */
[----:B------:R-:W-:-:S10]  /*18f0*/  IMAD.X R17, RZ, RZ, R17, P1 ;  /* 0x000000ffff117224 */ /* 0x000fd400008e0611 */
[----:B------:R-:W-:Y:S05]  /*1900*/  @P0 BRA `(.L_x_26) ;  /* 0xffffffe800140947 */ /* 0x000fea000383ffff */
[----:B------:R-:W-:Y:S05]  /*1910*/  BSYNC.RECONVERGENT B7 ;  /* 0x0000000000077941 */ /* 0x000fea0003800200 */
.L_x_1:
[----:B------:R-:W-:-:S13]  /*1920*/  ISETP.NE.AND P0, PT, R24, RZ, PT ;  /* 0x000000ff1800720c */ /* 0x000fda0003f05270 */
[----:B-1----:R-:W-:Y:S05]  /*1930*/  @!P0 EXIT ;  /* 0x000000000000894d */ /* 0x002fea0003800000 */
[----:B------:R-:W-:Y:S02]  /*1940*/  ISETP.GE.U32.AND P0, PT, R24, 0x4, PT ;  /* 0x000000041800780c */ /* 0x000fe40003f06070 */
[----:B------:R-:W-:-:S11]  /*1950*/  LOP3.LUT R22, R26, 0x3, RZ, 0xc0, !PT ;  /* 0x000000031a167812 */ /* 0x000fd600078ec0ff */
[----:B------:R-:W-:Y:S05]  /*1960*/  @!P0 BRA `(.L_x_27) ;  /* 0x0000000800d88947 */ /* 0x000fea0003800000 */
        /* <DEDUP_REMOVED lines=11> */
.L_x_28:
[----:B------:R-:W0:Y:S01]  /*1a20*/  LDC R8, c[0x0][0x388] ;  /* 0x0000e200ff087b82 */ /* 0x000e220000000800 */
[----:B------:R-:W-:Y:S01]  /*1a30*/  IMAD.MOV.U32 R2, RZ, RZ, RZ ;  /* 0x000000ffff027224 */ /* 0x000fe200078e00ff */
[----:B------:R-:W-:Y:S02]  /*1a40*/  ISETP.GE.AND P1, PT, R23, RZ, PT ;  /* 0x000000ff1700720c */ /* 0x000fe40003f26270 */
[----:B0-----:R-:W-:Y:S02]  /*1a50*/  IABS R5, R8 ;  /* 0x0000000800057213 */ /* 0x001fe40000000000 */
[----:B------:R-:W-:Y:S02]  /*1a60*/  ISETP.NE.AND P2, PT, R8, RZ, PT ;  /* 0x000000ff0800720c */ /* 0x000fe40003f45270 */
[----:B------:R-:W0:Y:S08]  /*1a70*/  I2F.RP R4, R5 ;  /* 0x0000000500047306 */ /* 0x000e300000209400 */
[----:B0-----:R-:W0:Y:S02]  /*1a80*/  MUFU.RCP R4, R4 ;  /* 0x0000000400047308 */ /* 0x001e240000001000 */
[----:B0-----:R-:W-:-:S06]  /*1a90*/  VIADD R6, R4, 0xffffffe ;  /* 0x0ffffffe04067836 */ /* 0x001fcc0000000000 */
[----:B------:R-:W0:Y:S02]  /*1aa0*/  F2I.FTZ.U32.TRUNC.NTZ R3, R6 ;  /* 0x0000000600037305 */ /* 0x000e24000021f000 */
[----:B0-----:R-:W-:-:S04]  /*1ab0*/  IMAD.MOV R0, RZ, RZ, -R3 ;  /* 0x000000ffff007224 */ /* 0x001fc800078e0a03 */
[----:B------:R-:W-:Y:S01]  /*1ac0*/  IMAD R7, R0, R5, RZ ;  /* 0x0000000500077224 */ /* 0x000fe200078e02ff */
[----:B------:R-:W-:-:S03]  /*1ad0*/  IABS R0, R23 ;  /* 0x0000001700007213 */ /* 0x000fc60000000000 */
        /* <DEDUP_REMOVED lines=17> */
[----:B0-----:R-:W-:Y:S01]  /*1bf0*/  IMAD.U32 R4, RZ, RZ, UR4 ;  /* 0x00000004ff047e24 */ /* 0x001fe2000f8e00ff */
[----:B------:R-:W-:-:S07]  /*1c00*/  MOV R5, UR5 ;  /* 0x0000000500057c02 */ /* 0x000fce0008000f00 */
[----:B------:R-:W-:-:S07]  /*1c10*/  LEPC R20, `(.L_x_29) ;  /* 0x000000001014794e */ /* 0x000fce0000000000 */
[----:B-1----:R-:W-:Y:S05]  /*1c20*/  CALL.ABS.NOINC R2 ;  /* 0x0000000002007343 */ /* 0x002fea0003c00000 */
.L_x_29:
[----:B------:R-:W2:Y:S01]  /*1c30*/  LDG.E.64 R8, desc[UR36][R16.64+0x78] ;  /* 0x0000782410087981 */ /* 0x000ea2000c1e1b00 */
[----:B------:R-:W-:Y:S01]  /*1c40*/  MOV R2, 0x1b8 ;  /* 0x000001b800027802 */ /* 0x000fe20000000f00 */
[----:B------:R-:W0:Y:S01]  /*1c50*/  LDCU.64 UR4, c[0x4][0x1a8] ;  /* 0x01003500ff0477ac */ /* 0x000e220008000a00 */
[----:B------:R-:W-:Y:S01]  /*1c60*/  VIADD R24, R23, 0x1 ;  /* 0x0000000117187836 */ /* 0x000fe20000000000 */
[----:B------:R-:W-:Y:S01]  /*1c70*/  MOV R7, R18 ;  /* 0x0000001200077202 */ /* 0x000fe20000000f00 */
[----:B------:R-:W-:Y:S02]  /*1c80*/  IMAD.MOV.U32 R6, RZ, RZ, R19 ;  /* 0x000000ffff067224 */ /* 0x000fe400078e0013 */
[----:B------:R-:W1:Y:S01]  /*1c90*/  LDC.64 R2, c[0x4][R2] ;  /* 0x0100000002027b82 */ /* 0x000e620000000a00 */
[----:B0-----:R-:W-:Y:S02]  /*1ca0*/  IMAD.U32 R4, RZ, RZ, UR4 ;  /* 0x00000004ff047e24 */ /* 0x001fe4000f8e00ff */
[----:B------:R-:W-:Y:S01]  /*1cb0*/  IMAD.U32 R5, RZ, RZ, UR5 ;  /* 0x00000005ff057e24 */ /* 0x000fe2000f8e00ff */
[----:B-12---:R0:W-:Y:S06]  /*1cc0*/  STL.64 [R1], R8 ;  /* 0x0000000801007387 */ /* 0x0061ec0000100a00 */
[----:B------:R-:W-:-:S07]  /*1cd0*/  LEPC R20, `(.L_x_30) ;  /* 0x000000001014794e */ /* 0x000fce0000000000 */
[----:B0-----:R-:W-:Y:S05]  /*1ce0*/  CALL.ABS.NOINC R2 ;  /* 0x0000000002007343 */ /* 0x001fea0003c00000 */
.L_x_30:
        /* <DEDUP_REMOVED lines=33> */
.L_x_31:
        /* <DEDUP_REMOVED lines=12> */
.L_x_32:
        /* <DEDUP_REMOVED lines=33> */
.L_x_33:
        /* <DEDUP_REMOVED lines=12> */
.L_x_34:
        /* <DEDUP_REMOVED lines=33> */
.L_x_35:
[----:B------:R-:W-:Y:S01]  /*24a0*/  IADD3 R16, P0, PT, R16, 0x100, RZ ;  /* 0x0000010010107810 */ /* 0x000fe20007f1e0ff */
[----:B------:R-:W-:-:S04]  /*24b0*/  VIADD R23, R23, 0x4 ;  /* 0x0000000417177836 */ /* 0x000fc80000000000 */
[----:B------:R-:W-:-:S08]  /*24c0*/  IMAD.X R17, RZ, RZ, R17, P0 ;  /* 0x000000ffff117224 */ /* 0x000fd000000e0611 */
.L_x_27:
[----:B------:R-:W-:-:S13]  /*24d0*/  ISETP.NE.AND P0, PT, R22, RZ, PT ;  /* 0x000000ff1600720c */ /* 0x000fda0003f05270 */
[----:B------:R-:W-:Y:S05]  /*24e0*/  @!P0 EXIT ;  /* 0x000000000000894d */ /* 0x000fea0003800000 */
[----:B------:R-:W-:-:S13]  /*24f0*/  ISETP.NE.AND P0, PT, R22, 0x1, PT ;  /* 0x000000011600780c */ /* 0x000fda0003f05270 */
[----:B------:R-:W-:Y:S05]  /*2500*/  @!P0 BRA `(.L_x_36) ;  /* 0x0000000400748947 */ /* 0x000fea0003800000 */
[----:B------:R-:W2:Y:S01]  /*2510*/  LDG.E.64 R2, desc[UR36][R16.64+0x38] ;  /* 0x0000382410027981 */ /* 0x000ea2000c1e1b00 */
[----:B------:R-:W-:Y:S01]  /*2520*/  MOV R0, 0x1b8 ;  /* 0x000001b800007802 */ /* 0x000fe20000000f00 */
[----:B------:R-:W0:Y:S01]  /*2530*/  LDCU.64 UR4, c[0x4][0x1a8] ;  /* 0x01003500ff0477ac */ /* 0x000e220008000a00 */
[----:B------:R-:W-:Y:S01]  /*2540*/  MOV R6, R19 ;  /* 0x0000001300067202 */ /* 0x000fe20000000f00 */
[----:B------:R-:W-:Y:S01]  /*2550*/  IMAD.MOV.U32 R7, RZ, RZ, R18 ;  /* 0x000000ffff077224 */ /* 0x000fe200078e0012 */
[----:B------:R1:W3:Y:S01]  /*2560*/  LDC.64 R8, c[0x4][R0] ;  /* 0x0100000000087b82 */ /* 0x0002e20000000a00 */
[----:B0-----:R-:W-:Y:S02]  /*2570*/  IMAD.U32 R4, RZ, RZ, UR4 ;  /* 0x00000004ff047e24 */ /* 0x001fe4000f8e00ff */
[----:B------:R-:W-:Y:S01]  /*2580*/  IMAD.U32 R5, RZ, RZ, UR5 ;  /* 0x00000005ff057e24 */ /* 0x000fe2000f8e00ff */
[----:B--23--:R1:W-:Y:S06]  /*2590*/  STL.64 [R1], R2 ;  /* 0x0000000201007387 */ /* 0x00c3ec0000100a00 */
[----:B------:R-:W-:-:S07]  /*25a0*/  LEPC R20, `(.L_x_37) ;  /* 0x000000001014794e */ /* 0x000fce0000000000 */
[----:B-1----:R-:W-:Y:S05]  /*25b0*/  CALL.ABS.NOINC R8 ;  /* 0x0000000008007343 */ /* 0x002fea0003c00000 */
.L_x_37:
[----:B------:R-:W0:Y:S01]  /*25c0*/  LDC R7, c[0x0][0x388] ;  /* 0x0000e200ff077b82 */ /* 0x000e220000000800 */
[----:B------:R-:W-:Y:S02]  /*25d0*/  IABS R6, R23 ;  /* 0x0000001700067213 */ /* 0x000fe40000000000 */
[----:B------:R-:W-:Y:S02]  /*25e0*/  ISETP.GE.AND P1, PT, R23, RZ, PT ;  /* 0x000000ff1700720c */ /* 0x000fe40003f26270 */
[----:B0-----:R-:W-:Y:S02]  /*25f0*/  IABS R0, R7 ;  /* 0x0000000700007213 */ /* 0x001fe40000000000 */
[----:B------:R-:W-:Y:S02]  /*2600*/  ISETP.NE.AND P2, PT, R7, RZ, PT ;  /* 0x000000ff0700720c */ /* 0x000fe40003f45270 */
[----:B------:R-:W0:Y:S08]  /*2610*/  I2F.RP R4, R0 ;  /* 0x0000000000047306 */ /* 0x000e300000209400 */
[----:B0-----:R-:W0:Y:S02]  /*2620*/  MUFU.RCP R4, R4 ;  /* 0x0000000400047308 */ /* 0x001e240000001000 */
[----:B0-----:R-:W-:-:S06]  /*2630*/  VIADD R2, R4, 0xffffffe ;  /* 0x0ffffffe04027836 */ /* 0x001fcc0000000000 */
[----:B------:R0:W1:Y:S02]  /*2640*/  F2I.FTZ.U32.TRUNC.NTZ R3, R2 ;  /* 0x0000000200037305 */ /* 0x000064000021f000 */
[----:B0-----:R-:W-:Y:S02]  /*2650*/  IMAD.MOV.U32 R2, RZ, RZ, RZ ;  /* 0x000000ffff027224 */ /* 0x001fe400078e00ff */
[----:B-1----:R-:W-:-:S04]  /*2660*/  IMAD.MOV R5, RZ, RZ, -R3 ;  /* 0x000000ffff057224 */ /* 0x002fc800078e0a03 */
[----:B------:R-:W-:-:S04]  /*2670*/  IMAD R5, R5, R0, RZ ;  /* 0x0000000005057224 */ /* 0x000fc800078e02ff */
[----:B------:R-:W-:Y:S01]  /*2680*/  IMAD.HI.U32 R5, R3, R5, R2 ;  /* 0x0000000503057227 */ /* 0x000fe200078e0002 */
[----:B------:R-:W-:-:S05]  /*2690*/  MOV R3, R6 ;  /* 0x0000000600037202 */ /* 0x000fca0000000f00 */
[----:B------:R-:W-:-:S04]  /*26a0*/  IMAD.HI.U32 R5, R5, R3, RZ ;  /* 0x0000000305057227 */ /* 0x000fc800078e00ff */
[----:B------:R-:W-:-:S04]  /*26b0*/  IMAD.MOV R5, RZ, RZ, -R5 ;  /* 0x000000ffff057224 */ /* 0x000fc800078e0a05 */
[----:B------:R-:W-:-:S05]  /*26c0*/  IMAD R3, R0, R5, R3 ;  /* 0x0000000500037224 */ /* 0x000fca00078e0203 */
[----:B------:R-:W-:-:S13]  /*26d0*/  ISETP.GT.U32.AND P0, PT, R0, R3, PT ;  /* 0x000000030000720c */ /* 0x000fda0003f04070 */
[----:B------:R-:W-:-:S05]  /*26e0*/  @!P0 IMAD.IADD R3, R3, 0x1, -R0 ;  /* 0x0000000103038824 */ /* 0x000fca00078e0a00 */
[----:B------:R-:W-:-:S13]  /*26f0*/  ISETP.GT.U32.AND P0, PT, R0, R3, PT ;  /* 0x000000030000720c */ /* 0x000fda0003f04070 */
[----:B------:R-:W-:-:S04]  /*2700*/  @!P0 IMAD.IADD R3, R3, 0x1, -R0 ;  /* 0x0000000103038824 */ /* 0x000fc800078e0a00 */
[----:B------:R-:W-:-:S05]  /*2710*/  IMAD.MOV.U32 R0, RZ, RZ, R3 ;  /* 0x000000ffff007224 */ /* 0x000fca00078e0003 */
[----:B------:R-:W-:Y:S02]  /*2720*/  @!P1 IADD3 R0, PT, PT, -R0, RZ, RZ ;  /* 0x000000ff00009210 */ /* 0x000fe40007ffe1ff */
[----:B------:R-:W-:-:S04]  /*2730*/  @!P2 LOP3.LUT R0, RZ, R7, RZ, 0x33, !PT ;  /* 0x00000007ff00a212 */ /* 0x000fc800078e33ff */
[----:B------:R-:W-:-:S13]  /*2740*/  ISETP.NE.AND P0, PT, R0, R25, PT ;  /* 0x000000190000720c */ /* 0x000fda0003f05270 */
[----:B------:R-:W-:Y:S05]  /*2750*/  @P0 BRA `(.L_x_38) ;  /* 0x0000000000200947 */ /* 0x000fea0003800000 */
[----:B------:R-:W-:Y:S01]  /*2760*/  MOV R0, 0x1b8 ;  /* 0x000001b800007802 */ /* 0x000fe20000000f00 */
[----:B------:R-:W0:Y:S01]  /*2770*/  LDCU.64 UR4, c[0x4][0x1b0] ;  /* 0x01003600ff0477ac */ /* 0x000e220008000a00 */
[----:B------:R-:W-:Y:S02]  /*2780*/  CS2R R6, SRZ ;  /* 0x0000000000067805 */ /* 0x000fe4000001ff00 */
[----:B------:R1:W2:Y:S01]  /*2790*/  LDC.64 R2, c[0x4][R0] ;  /* 0x0100000000027b82 */ /* 0x0002a20000000a00 */
[----:B0-----:R-:W-:Y:S02]  /*27a0*/  IMAD.U32 R4, RZ, RZ, UR4 ;  /* 0x00000004ff047e24 */ /* 0x001fe4000f8e00ff */
[----:B-1----:R-:W-:-:S07]  /*27b0*/  IMAD.U32 R5, RZ, RZ, UR5 ;  /* 0x00000005ff057e24 */ /* 0x002fce000f8e00ff */
[----:B------:R-:W-:-:S07]  /*27c0*/  LEPC R20, `(.L_x_38) ;  /* 0x000000001014794e */ /* 0x000fce0000000000 */
[----:B--2---:R-:W-:Y:S05]  /*27d0*/  CALL.ABS.NOINC R2 ;  /* 0x0000000002007343 */ /* 0x004fea0003c00000 */
.L_x_38:
[----:B------:R-:W2:Y:S01]  /*27e0*/  LDG.E.64 R8, desc[UR36][R16.64+0x78] ;  /* 0x0000782410087981 */ /* 0x000ea2000c1e1b00 */
[----:B------:R-:W-:Y:S01]  /*27f0*/  MOV R2, 0x1b8 ;  /* 0x000001b800027802 */ /* 0x000fe20000000f00 */
[----:B------:R-:W0:Y:S01]  /*2800*/  LDCU.64 UR4, c[0x4][0x1a8] ;  /* 0x01003500ff0477ac */ /* 0x000e220008000a00 */
[----:B------:R-:W-:Y:S01]  /*2810*/  IADD3 R22, PT, PT, R23, 0x1, RZ ;  /* 0x0000000117167810 */ /* 0x000fe20007ffe0ff */
[----:B------:R-:W-:Y:S02]  /*2820*/  IMAD.MOV.U32 R6, RZ, RZ, R19 ;  /* 0x000000ffff067224 */ /* 0x000fe400078e0013 */
[----:B------:R-:W-:Y:S01]  /*2830*/  IMAD.MOV.U32 R7, RZ, RZ, R18 ;  /* 0x000000ffff077224 */ /* 0x000fe200078e0012 */
[----:B------:R-:W1:Y:S01]  /*2840*/  LDC.64 R2, c[0x4][R2] ;  /* 0x0100000002027b82 */ /* 0x000e620000000a00 */
[----:B0-----:R-:W-:Y:S02]  /*2850*/  IMAD.U32 R4, RZ, RZ, UR4 ;  /* 0x00000004ff047e24 */ /* 0x001fe4000f8e00ff */
[----:B------:R-:W-:Y:S01]  /*2860*/  IMAD.U32 R5, RZ, RZ, UR5 ;  /* 0x00000005ff057e24 */ /* 0x000fe2000f8e00ff */
[----:B-12---:R0:W-:Y:S06]  /*2870*/  STL.64 [R1], R8 ;  /* 0x0000000801007387 */ /* 0x0061ec0000100a00 */
[----:B------:R-:W-:-:S07]  /*2880*/  LEPC R20, `(.L_x_39) ;  /* 0x000000001014794e */ /* 0x000fce0000000000 */
[----:B0-----:R-:W-:Y:S05]  /*2890*/  CALL.ABS.NOINC R2 ;  /* 0x0000000002007343 */ /* 0x001fea0003c00000 */
.L_x_39:
[----:B------:R-:W0:Y:S01]  /*28a0*/  LDC R8, c[0x0][0x388] ;  /* 0x0000e200ff087b82 */ /* 0x000e220000000800 */
[----:B------:R-:W-:Y:S01]  /*28b0*/  HFMA2 R2, -RZ, RZ, 0, 0 ;  /* 0x00000000ff027431 */ /* 0x000fe200000001ff */
        /* <DEDUP_REMOVED lines=31> */
.L_x_40:
[----:B------:R-:W-:Y:S01]  /*2ab0*/  IADD3 R16, P0, PT, R16, 0x80, RZ ;  /* 0x0000008010107810 */ /* 0x000fe20007f1e0ff */
[----:B------:R-:W-:-:S04]  /*2ac0*/  VIADD R23, R23, 0x2 ;  /* 0x0000000217177836 */ /* 0x000fc80000000000 */
[----:B------:R-:W-:-:S08]  /*2ad0*/  IMAD.X R17, RZ, RZ, R17, P0 ;  /* 0x000000ffff117224 */ /* 0x000fd000000e0611 */
.L_x_36:
[----:B------:R-:W-:-:S04]  /*2ae0*/  LOP3.LUT R26, R26, 0x1, RZ, 0xc0, !PT ;  /* 0x000000011a1a7812 */ /* 0x000fc800078ec0ff */
[----:B------:R-:W-:-:S13]  /*2af0*/  ISETP.NE.U32.AND P0, PT, R26, 0x1, PT ;  /* 0x000000011a00780c */ /* 0x000fda0003f05070 */
[----:B------:R-:W-:Y:S05]  /*2b00*/  @P0 EXIT ;  /* 0x000000000000094d */ /* 0x000fea0003800000 */
[----:B------:R-:W2:Y:S01]  /*2b10*/  LDG.E.64 R16, desc[UR36][R16.64+0x38] ;  /* 0x0000382410107981 */ /* 0x000ea2000c1e1b00 */
[----:B------:R-:W-:Y:S01]  /*2b20*/  MOV R0, 0x1b8 ;  /* 0x000001b800007802 */ /* 0x000fe20000000f00 */
[----:B------:R-:W0:Y:S01]  /*2b30*/  LDCU.64 UR4, c[0x4][0x1a8] ;  /* 0x01003500ff0477ac */ /* 0x000e220008000a00 */
[----:B------:R-:W-:Y:S02]  /*2b40*/  IMAD.MOV.U32 R6, RZ, RZ, R19 ;  /* 0x000000ffff067224 */ /* 0x000fe400078e0013 */
[----:B------:R1:W3:Y:S01]  /*2b50*/  LDC.64 R2, c[0x4][R0] ;  /* 0x0100000000027b82 */ /* 0x0002e20000000a00 */
[----:B------:R-:W-:Y:S01]  /*2b60*/  IMAD.MOV.U32 R7, RZ, RZ, R18 ;  /* 0x000000ffff077224 */ /* 0x000fe200078e0012 */
[----:B0-----:R-:W-:Y:S01]  /*2b70*/  MOV R4, UR4 ;  /* 0x0000000400047c02 */ /* 0x001fe20008000f00 */
[----:B------:R-:W-:Y:S01]  /*2b80*/  IMAD.U32 R5, RZ, RZ, UR5 ;  /* 0x00000005ff057e24 */ /* 0x000fe2000f8e00ff */
[----:B--23--:R1:W-:Y:S06]  /*2b90*/  STL.64 [R1], R16 ;  /* 0x0000001001007387 */ /* 0x00c3ec0000100a00 */
[----:B------:R-:W-:-:S07]  /*2ba0*/  LEPC R20, `(.L_x_41) ;  /* 0x000000001014794e */ /* 0x000fce0000000000 */
[----:B-1----:R-:W-:Y:S05]  /*2bb0*/  CALL.ABS.NOINC R2 ;  /* 0x0000000002007343 */ /* 0x002fea0003c00000 */
.L_x_41:
        /* <DEDUP_REMOVED lines=9> */
[----:B0-----:R-:W-:-:S05]  /*2c50*/  IADD3 R0, PT, PT, RZ, -R3, RZ ;  /* 0x80000003ff007210 */ /* 0x001fca0007ffe0ff */
        /* <DEDUP_REMOVED lines=10> */
[----:B------:R-:W-:-:S05]  /*2d00*/  @!P0 IADD3 R0, PT, PT, R0, -R5, RZ ;  /* 0x8000000500008210 */ /* 0x000fca0007ffe0ff */
[----:B------:R-:W-:Y:S01]  /*2d10*/  @!P1 IMAD.MOV R0, RZ, RZ, -R0 ;  /* 0x000000ffff009224 */ /* 0x000fe200078e0a00 */
[----:B------:R-:W-:-:S04]  /*2d20*/  @!P2 LOP3.LUT R0, RZ, R8, RZ, 0x33, !PT ;  /* 0x00000008ff00a212 */ /* 0x000fc800078e33ff */
[----:B------:R-:W-:-:S13]  /*2d30*/  ISETP.NE.AND P0, PT, R0, R25, PT ;  /* 0x000000190000720c */ /* 0x000fda0003f05270 */
[----:B------:R-:W-:Y:S05]  /*2d40*/  @P0 EXIT ;  /* 0x000000000000094d */ /* 0x000fea0003800000 */
        /* <DEDUP_REMOVED lines=8> */
.L_x_42:
[----:B------:R-:W-:Y:S05]  /*2dd0*/  EXIT ;  /* 0x000000000000794d */ /* 0x000fea0003800000 */
.L_x_43:
        /* <DEDUP_REMOVED lines=10> */
.L_x_74:


//--------------------- .text._Z5CycleiiP6jointsj --------------------------
	.section	.text._Z5CycleiiP6jointsj,"ax",@progbits
	.align	128
        .global         _Z5CycleiiP6jointsj
        .type           _Z5CycleiiP6jointsj,@function
        .size           _Z5CycleiiP6jointsj,(.L_x_75 - _Z5CycleiiP6jointsj)
        .other          _Z5CycleiiP6jointsj,@"STO_CUDA_ENTRY STV_DEFAULT"
_Z5CycleiiP6jointsj:
.text._Z5CycleiiP6jointsj:
[----:B------:R-:W0:Y:S01]  /*0000*/  LDC R1, c[0x0][0x37c] ;  /* 0x0000df00ff017b82 */ /* 0x000e220000000800 */
[----:B------:R-:W1:Y:S07]  /*0010*/  S2R R9, SR_TID.X ;  /* 0x0000000000097919 */ /* 0x000e6e0000002100 */
[----:B------:R-:W2:Y:S01]  /*0020*/  LDC R24, c[0x0][0x2f8] ;  /* 0x0000be00ff187b82 */ /* 0x000ea20000000800 */
[----:B------:R-:W3:Y:S01]  /*0030*/  LDCU UR4, c[0x0][0x2fc] ;  /* 0x00005f80ff0477ac */ /* 0x000ee20008000800 */
[----:B0-----:R-:W-:Y:S01]  /*0040*/  VIADD R1, R1, 0xffffffc8 ;  /* 0xffffffc801017836 */ /* 0x001fe20000000000 */
[----:B------:R-:W0:Y:S05]  /*0050*/  LDCU.64 UR36, c[0x0][0x358] ;  /* 0x00006b00ff2477ac */ /* 0x000e2a0008000a00 */
[----:B------:R-:W1:Y:S08]  /*0060*/  S2UR UR5, SR_CTAID.X ;  /* 0x00000000000579c3 */ /* 0x000e700000002500 */
[----:B------:R-:W1:Y:S01]  /*0070*/  LDC R0, c[0x0][0x360] ;  /* 0x0000d800ff007b82 */ /* 0x000e620000000800 */
[----:B--2---:R-:W-:-:S04]  /*0080*/  IADD3 R24, P0, P1, R1, 0x30, R24 ;  /* 0x0000003001187810 */ /* 0x004fc8000791e018 */
[----:B---3--:R-:W-:Y:S01]  /*0090*/  IADD3.X R2, PT, PT, RZ, UR4, RZ, P0, P1 ;  /* 0x00000004ff027c10 */ /* 0x008fe200087e24ff */
[----:B-1----:R-:W-:Y:S01]  /*00a0*/  IMAD R9, R0, UR5, R9 ;  /* 0x0000000500097c24 */ /* 0x002fe2000f8e0209 */
[----:B------:R-:W-:-:S06]  /*00b0*/  CS2R R4, SR_CLOCKLO ;  /* 0x0000000000047805 */ /* 0x000fcc0000015000 */
[----:B------:R-:W-:Y:S01]  /*00c0*/  LOP3.LUT R0, R4, 0xaad26b49, RZ, 0x3c, !PT ;  /* 0xaad26b4904007812 */ /* 0x000fe200078e3cff */
[----:B------:R-:W-:Y:S01]  /*00d0*/  BSSY.RECONVERGENT B0, `(.L_x_44) ;  /* 0x000025e000007945 */ /* 0x000fe20003800200 */
[----:B------:R-:W-:Y:S02]  /*00e0*/  LOP3.LUT R3, R5, 0xf7dcefdd, RZ, 0x3c, !PT ;  /* 0xf7dcefdd05037812 */ /* 0x000fe400078e3cff */
[----:B------:R-:W-:Y:S01]  /*00f0*/  ISETP.NE.AND P0, PT, R9, RZ, PT ;  /* 0x000000ff0900720c */ /* 0x000fe20003f05270 */
[----:B------:R-:W-:Y:S02]  /*0100*/  IMAD R0, R0, 0x4182bed5, RZ ;  /* 0x4182bed500007824 */ /* 0x000fe400078e02ff */
[----:B------:R-:W-:Y:S02]  /*0110*/  IMAD R5, R3, -0x658354e5, RZ ;  /* 0x9a7cab1b03057824 */ /* 0x000fe400078e02ff */
[C---:B------:R-:W-:Y:S01]  /*0120*/  VIADD R23, R0.reuse, 0x75bcd15 ;  /* 0x075bcd1500177836 */ /* 0x040fe20000000000 */
[C---:B------:R-:W-:Y:S01]  /*0130*/  LOP3.LUT R18, R0.reuse, 0x159a55e5, RZ, 0x3c, !PT ;  /* 0x159a55e500127812 */ /* 0x040fe200078e3cff */
[C---:B------:R-:W-:Y:S01]  /*0140*/  VIADD R19, R5.reuse, 0x1f123bb5 ;  /* 0x1f123bb505137836 */ /* 0x040fe20000000000 */
[C---:B------:R-:W-:Y:S01]  /*0150*/  IADD3 R22, PT, PT, R0.reuse, 0x64f0c9, R5 ;  /* 0x0064f0c900167810 */ /* 0x040fe20007ffe005 */
[----:B------:R-:W-:Y:S01]  /*0160*/  VIADD R17, R0, 0x583f19 ;  /* 0x00583f1900117836 */ /* 0x000fe20000000000 */
[----:B------:R-:W-:-:S02]  /*0170*/  LOP3.LUT R16, R5, 0x5491333, RZ, 0x3c, !PT ;  /* 0x0549133305107812 */ /* 0x000fc400078e3cff */
[----:B------:R1:W-:Y:S04]  /*0180*/  STL.64 [R1+0x8], R18 ;  /* 0x0000081201007387 */ /* 0x0003e80000100a00 */
[----:B------:R1:W-:Y:S04]  /*0190*/  STL.64 [R1], R22 ;  /* 0x0000001601007387 */ /* 0x0003e80000100a00 */
[----:B------:R1:W-:Y:S01]  /*01a0*/  STL.64 [R1+0x10], R16 ;  /* 0x0000101001007387 */ /* 0x0003e20000100a00 */
[----:B0-----:R-:W-:Y:S05]  /*01b0*/  @!P0 BRA `(.L_x_45) ;  /* 0x00000024003c8947 */ /* 0x001fea0003800000 */
[----:B------:R-:W-:Y:S01]  /*01c0*/  SHF.R.S32.HI R10, RZ, 0x1f, R9 ;  /* 0x0000001fff0a7819 */ /* 0x000fe20000011409 */
[----:B------:R-:W-:-:S07]  /*01d0*/  IMAD.MOV.U32 R8, RZ, RZ, RZ ;  /* 0x000000ffff087224 */ /* 0x000fce00078e00ff */
.L_x_54:
[----:B------:R-:W-:Y:S01]  /*01e0*/  LOP3.LUT R14, R9, 0x3, RZ, 0xc0, !PT ;  /* 0x00000003090e7812 */ /* 0x000fe200078ec0ff */
[----:B------:R-:W-:Y:S03]  /*01f0*/  BSSY.RECONVERGENT B1, `(.L_x_46) ;  /* 0x0000245000017945 */ /* 0x000fe60003800200 */
[----:B------:R-:W-:-:S04]  /*0200*/  ISETP.NE.U32.AND P0, PT, R14, RZ, PT ;  /* 0x000000ff0e00720c */ /* 0x000fc80003f05070 */
[----:B------:R-:W-:-:S13]  /*0210*/  ISETP.NE.AND.EX P0, PT, RZ, RZ, PT, P0 ;  /* 0x000000ffff00720c */ /* 0x000fda0003f05300 */
[----:B0-23--:R-:W-:Y:S05]  /*0220*/  @!P0 BRA `(.L_x_47) ;  /* 0x0000002400048947 */ /* 0x00dfea0003800000 */
[----:B------:R-:W0:Y:S01]  /*0230*/  LDC.64 R4, c[0x4][RZ] ;  /* 0x01000000ff047b82 */ /* 0x000e220000000a00 */
[----:B------:R-:W-:Y:S01]  /*0240*/  IMAD.MOV.U32 R12, RZ, RZ, RZ ;  /* 0x000000ffff0c7224 */ /* 0x000fe200078e00ff */
[----:B-1----:R-:W-:Y:S02]  /*0250*/  CS2R R16, SRZ ;  /* 0x0000000000107805 */ /* 0x002fe4000001ff00 */
[----:B------:R-:W-:Y:S01]  /*0260*/  CS2R R18, SRZ ;  /* 0x0000000000127805 */ /* 0x000fe2000001ff00 */
[----:B------:R-:W-:Y:S02]  /*0270*/  IMAD.MOV.U32 R23, RZ, RZ, RZ ;  /* 0x000000ffff177224 */ /* 0x000fe400078e00ff */
[----:B0-----:R-:W-:-:S07]  /*0280*/  IMAD.WIDE.U32 R4, R8, 0xc80, R4 ;  /* 0x00000c8008047825 */ /* 0x001fce00078e0004 */
.L_x_49:
[----:B------:R-:W-:-:S06]  /*0290*/  IMAD R11, R12, 0x4, R1 ;  /* 0x000000040c0b7824 */ /* 0x000fcc00078e0201 */
[----:B------:R-:W5:Y:S01]  /*02a0*/  LDL R11, [R11+0x4] ;  /* 0x000004000b0b7983 */ /* 0x000f620000100800 */
[----:B------:R-:W-:Y:S01]  /*02b0*/  IMAD.SHL.U32 R13, R12, 0x20, RZ ;  /* 0x000000200c0d7824 */ /* 0x000fe200078e00ff */
[----:B------:R-:W-:-:S06]  /*02c0*/  UMOV UR4, URZ ;  /* 0x000000ff00047c82 */ /* 0x000fcc0008000000 */
.L_x_48:
[----:B-----5:R-:W-:Y:S01]  /*02d0*/  SHF.R.U32.HI R21, RZ, UR4, R11 ;  /* 0x00000004ff157c19 */ /* 0x020fe2000801160b */
[----:B------:R-:W-:-:S03]  /*02e0*/  VIADD R6, R13, UR4 ;  /* 0x000000040d067c36 */ /* 0x000fc60008000000 */
[----:B------:R-:W-:-:S04]  /*02f0*/  LOP3.LUT R7, R21, 0x1, RZ, 0xc0, !PT ;  /* 0x0000000115077812 */ /* 0x000fc800078ec0ff */
[----:B------:R-:W-:Y:S01]  /*0300*/  ISETP.NE.U32.AND P0, PT, R7, 0x1, PT ;  /* 0x000000010700780c */ /* 0x000fe20003f05070 */
[----:B------:R-:W-:-:S03]  /*0310*/  IMAD R7, R6, 0x5, RZ ;  /* 0x0000000506077824 */ /* 0x000fc600078e02ff */
[----:B------:R-:W-:Y:S01]  /*0320*/  R2P PR, R21, 0x7e ;  /* 0x0000007e15007804 */ /* 0x000fe20000000000 */
[----:B------:R-:W-:-:S08]  /*0330*/  IMAD.WIDE.U32 R6, R7, 0x4, R4 ;  /* 0x0000000407067825 */ /* 0x000fd000078e0004 */
[----:B------:R-:W2:Y:S04]  /*0340*/  @!P0 LDG.E R20, desc[UR36][R6.64] ;  /* 0x0000002406148981 */ /* 0x000ea8000c1e1900 */
[----:B------:R-:W3:Y:S04]  /*0350*/  @!P0 LDG.E R26, desc[UR36][R6.64+0x10] ;  /* 0x00001024061a8981 */ /* 0x000ee8000c1e1900 */
[----:B------:R-:W4:Y:S04]  /*0360*/  @P1 LDG.E R28, desc[UR36][R6.64+0x24] ;  /* 0x00002424061c1981 */ /* 0x000f28000c1e1900 */
[----:B------:R-:W4:Y:S04]  /*0370*/  @!P0 LDG.E R15, desc[UR36][R6.64+0x4] ;  /* 0x00000424060f8981 */ /* 0x000f28000c1e1900 */
[----:B------:R-:W4:Y:S04]  /*0380*/  @P4 LDG.E R30, desc[UR36][R6.64+0x60] ;  /* 0x00006024061e4981 */ /* 0x000f28000c1e1900 */
[----:B------:R-:W4:Y:S01]  /*0390*/  @P1 LDG.E R25, desc[UR36][R6.64+0x20] ;  /* 0x0000202406191981 */ /* 0x000f22000c1e1900 */
[----:B--2---:R-:W-:-:S03]  /*03a0*/  @!P0 LOP3.LUT R23, R23, R20, RZ, 0x3c, !PT ;  /* 0x0000001417178212 */ /* 0x004fc600078e3cff */
[----:B------:R-:W2:Y:S01]  /*03b0*/  @!P0 LDG.E R20, desc[UR36][R6.64+0x8] ;  /* 0x0000082406148981 */ /* 0x000ea2000c1e1900 */
[----:B---3--:R-:W-:-:S03]  /*03c0*/  @!P0 LOP3.LUT R17, R17, R26, RZ, 0x3c, !PT ;  /* 0x0000001a11118212 */ /* 0x008fc600078e3cff */
[----:B------:R-:W3:Y:S01]  /*03d0*/  @P2 LDG.E R26, desc[UR36][R6.64+0x38] ;  /* 0x00003824061a2981 */ /* 0x000ee2000c1e1900 */
[----:B----4-:R-:W-:-:S03]  /*03e0*/  @P1 LOP3.LUT R17, R17, R28, RZ, 0x3c, !PT ;  /* 0x0000001c11111212 */ /* 0x010fc600078e3cff */
[----:B------:R-:W4:Y:S01]  /*03f0*/  @P3 LDG.E R28, desc[UR36][R6.64+0x4c] ;  /* 0x00004c24061c3981 */ /* 0x000f22000c1e1900 */
[----:B------:R-:W-:-:S03]  /*0400*/  @!P0 LOP3.LUT R18, R18, R15, RZ, 0x3c, !PT ;  /* 0x0000000f12128212 */ /* 0x000fc600078e3cff */
[----:B------:R-:W4:Y:S01]  /*0410*/  @!P0 LDG.E R15, desc[UR36][R6.64+0xc] ;  /* 0x00000c24060f8981 */ /* 0x000f22000c1e1900 */
[----:B--2---:R-:W-:-:S03]  /*0420*/  @!P0 LOP3.LUT R19, R19, R20, RZ, 0x3c, !PT ;  /* 0x0000001413138212 */ /* 0x004fc600078e3cff */
[----:B------:R-:W2:Y:S01]  /*0430*/  @P1 LDG.E R20, desc[UR36][R6.64+0x14] ;  /* 0x0000142406141981 */ /* 0x000ea2000c1e1900 */
[----:B---3--:R-:W-:-:S03]  /*0440*/  @P2 LOP3.LUT R17, R17, R26, RZ, 0x3c, !PT ;  /* 0x0000001a11112212 */ /* 0x008fc600078e3cff */
[----:B------:R-:W3:Y:S01]  /*0450*/  @P5 LDG.E R26, desc[UR36][R6.64+0x74] ;  /* 0x00007424061a5981 */ /* 0x000ee2000c1e1900 */
[----:B----4-:R-:W-:-:S03]  /*0460*/  @P3 LOP3.LUT R17, R17, R28, RZ, 0x3c, !PT ;  /* 0x0000001c11113212 */ /* 0x010fc600078e3cff */
[----:B------:R-:W4:Y:S01]  /*0470*/  @P6 LDG.E R28, desc[UR36][R6.64+0x88] ;  /* 0x00008824061c6981 */ /* 0x000f22000c1e1900 */
[----:B------:R-:W-:Y:S02]  /*0480*/  @P4 LOP3.LUT R17, R17, R30, RZ, 0x3c, !PT ;  /* 0x0000001e11114212 */ /* 0x000fe400078e3cff */
[----:B------:R-:W-:Y:S02]  /*0490*/  @!P0 LOP3.LUT R16, R16, R15, RZ, 0x3c, !PT ;  /* 0x0000000f10108212 */ /* 0x000fe400078e3cff */
[----:B------:R-:W4:Y:S01]  /*04a0*/  @P1 LDG.E R15, desc[UR36][R6.64+0x18] ;  /* 0x00001824060f1981 */ /* 0x000f22000c1e1900 */
[----:B--2---:R-:W-:-:S03]  /*04b0*/  @P1 LOP3.LUT R23, R23, R20, RZ, 0x3c, !PT ;  /* 0x0000001417171212 */ /* 0x004fc600078e3cff */
[----:B------:R-:W2:Y:S01]  /*04c0*/  @P1 LDG.E R20, desc[UR36][R6.64+0x1c] ;  /* 0x00001c2406141981 */ /* 0x000ea2000c1e1900 */
[----:B---3--:R-:W-:-:S03]  /*04d0*/  @P5 LOP3.LUT R17, R17, R26, RZ, 0x3c, !PT ;  /* 0x0000001a11115212 */ /* 0x008fc600078e3cff */
[----:B------:R-:W3:Y:S01]  /*04e0*/  @P2 LDG.E R26, desc[UR36][R6.64+0x28] ;  /* 0x00002824061a2981 */ /* 0x000ee2000c1e1900 */
[----:B------:R-:W-:-:S03]  /*04f0*/  @P1 LOP3.LUT R16, R16, R25, RZ, 0x3c, !PT ;  /* 0x0000001910101212 */ /* 0x000fc600078e3cff */
[----:B------:R-:W3:Y:S01]  /*0500*/  @P2 LDG.E R25, desc[UR36][R6.64+0x34] ;  /* 0x0000342406192981 */ /* 0x000ee2000c1e1900 */
[----:B----4-:R-:W-:-:S03]  /*0510*/  @P1 LOP3.LUT R18, R18, R15, RZ, 0x3c, !PT ;  /* 0x0000000f12121212 */ /* 0x010fc600078e3cff */
        /* <DEDUP_REMOVED lines=29> */
[----:B------:R-:W-:Y:S02]  /*06f0*/  LOP3.LUT P0, RZ, R21, 0x80, RZ, 0xc0, !PT ;  /* 0x0000008015ff7812 */ /* 0x000fe4000780c0ff */
[----:B------:R-:W-:Y:S02]  /*0700*/  @P5 LOP3.LUT R16, R16, R25, RZ, 0x3c, !PT ;  /* 0x0000001910105212 */ /* 0x000fe400078e3cff */
        /* <DEDUP_REMOVED lines=15> */
[----:B------:R-:W-:Y:S02]  /*0800*/  @P6 LOP3.LUT R17, R17, R28, RZ, 0x3c, !PT ;  /* 0x0000001c11116212 */ /* 0x000fe400078e3cff */
[----:B------:R-:W-:Y:S02]  /*0810*/  @P0 LOP3.LUT R16, R16, R25, RZ, 0x3c, !PT ;  /* 0x0000001910100212 */ /* 0x000fe400078e3cff */
[----:B----4-:R-:W-:Y:S02]  /*0820*/  @P0 LOP3.LUT R18, R18, R15, RZ, 0x3c, !PT ;  /* 0x0000000f12120212 */ /* 0x010fe400078e3cff */
[----:B--2---:R-:W-:Y:S02]  /*0830*/  @P0 LOP3.LUT R19, R19, R20, RZ, 0x3c, !PT ;  /* 0x0000001413130212 */ /* 0x004fe400078e3cff */
[----:B---3--:R-:W-:Y:S02]  /*0840*/  @P0 LOP3.LUT R17, R17, R26, RZ, 0x3c, !PT ;  /* 0x0000001a11110212 */ /* 0x008fe400078e3cff */
[----:B------:R-:W-:-:S13]  /*0850*/  R2P PR, R21.B1, 0x7f ;  /* 0x0000007f15007804 */ /* 0x000fda0000001000 */
[----:B------:R-:W2:Y:S04]  /*0860*/  @P0 LDG.E R20, desc[UR36][R6.64+0xa0] ;  /* 0x0000a02406140981 */ /* 0x000ea8000c1e1900 */
[----:B------:R-:W3:Y:S04]  /*0870*/  @P0 LDG.E R15, desc[UR36][R6.64+0xa4] ;  /* 0x0000a424060f0981 */ /* 0x000ee8000c1e1900 */
[----:B------:R-:W4:Y:S04]  /*0880*/  @P0 LDG.E R26, desc[UR36][R6.64+0xa8] ;  /* 0x0000a824061a0981 */ /* 0x000f28000c1e1900 */
[----:B------:R-:W4:Y:S04]  /*0890*/  @P1 LDG.E R25, desc[UR36][R6.64+0xb8] ;  /* 0x0000b82406191981 */ /* 0x000f28000c1e1900 */
[----:B------:R-:W4:Y:S01]  /*08a0*/  @P2 LDG.E R28, desc[UR36][R6.64+0xc8] ;  /* 0x0000c824061c2981 */ /* 0x000f22000c1e1900 */
[----:B--2---:R-:W-:-:S03]  /*08b0*/  @P0 LOP3.LUT R23, R23, R20, RZ, 0x3c, !PT ;  /* 0x0000001417170212 */ /* 0x004fc600078e3cff */
[----:B------:R-:W2:Y:S01]  /*08c0*/  @P0 LDG.E R20, desc[UR36][R6.64+0xb0] ;  /* 0x0000b02406140981 */ /* 0x000ea2000c1e1900 */
[----:B---3--:R-:W-:-:S03]  /*08d0*/  @P0 LOP3.LUT R18, R18, R15, RZ, 0x3c, !PT ;  /* 0x0000000f12120212 */ /* 0x008fc600078e3cff */
[----:B------:R-:W3:Y:S01]  /*08e0*/  @P0 LDG.E R15, desc[UR36][R6.64+0xac] ;  /* 0x0000ac24060f0981 */ /* 0x000ee2000c1e1900 */
[----:B----4-:R-:W-:-:S03]  /*08f0*/  @P0 LOP3.LUT R19, R19, R26, RZ, 0x3c, !PT ;  /* 0x0000001a13130212 */ /* 0x010fc600078e3cff */
        /* <DEDUP_REMOVED lines=13> */
[----:B------:R-:W-:Y:S02]  /*09d0*/  @P1 LOP3.LUT R18, R18, R25, RZ, 0x3c, !PT ;  /* 0x0000001912121212 */ /* 0x000fe400078e3cff */
[----:B--2---:R-:W-:Y:S02]  /*09e0*/  @P2 LOP3.LUT R19, R19, R20, RZ, 0x3c, !PT ;  /* 0x0000001413132212 */ /* 0x004fe400078e3cff */
[----:B------:R-:W2:Y:S01]  /*09f0*/  @P3 LDG.E R20, desc[UR36][R6.64+0xdc] ;  /* 0x0000dc2406143981 */ /* 0x000ea2000c1e1900 */
[----:B---3--:R-:W-:-:S03]  /*0a00*/  @P2 LOP3.LUT R18, R18, R15, RZ, 0x3c, !PT ;  /* 0x0000000f12122212 */ /* 0x008fc600078e3cff */
[----:B------:R-:W3:Y:S01]  /*0a10*/  @P3 LDG.E R15, desc[UR36][R6.64+0xe0] ;  /* 0x0000e024060f3981 */ /* 0x000ee2000c1e1900 */
[----:B----4-:R-:W-:-:S03]  /*0a20*/  @P2 LOP3.LUT R17, R17, R26, RZ, 0x3c, !PT ;  /* 0x0000001a11112212 */ /* 0x010fc600078e3cff */
[----:B------:R-:W4:Y:S01]  /*0a30*/  @P3 LDG.E R26, desc[UR36][R6.64+0xe4] ;  /* 0x0000e424061a3981 */ /* 0x000f22000c1e1900 */
[----:B------:R-:W-:Y:S02]  /*0a40*/  LOP3.LUT P0, RZ, R21, 0x8000, RZ, 0xc0, !PT ;  /* 0x0000800015ff7812 */ /* 0x000fe4000780c0ff */
[----:B------:R-:W-:Y:S01]  /*0a50*/  @P2 LOP3.LUT R23, R23, R28, RZ, 0x3c, !PT ;  /* 0x0000001c17172212 */ /* 0x000fe200078e3cff */
        /* <DEDUP_REMOVED lines=8> */
[----:B------:R-:W-:-:S03]  /*0ae0*/  @P2 LOP3.LUT R16, R16, R21, RZ, 0x3c, !PT ;  /* 0x0000001510102212 */ /* 0x000fc600078e3cff */
        /* <DEDUP_REMOVED lines=35> */
[----:B------:R-:W-:-:S04]  /*0d20*/  UIADD3 UR4, UPT, UPT, UR4, 0x10, URZ ;  /* 0x0000001004047890 */ /* 0x000fc8000fffe0ff */
[----:B------:R-:W-:Y:S01]  /*0d30*/  UISETP.NE.AND UP0, UPT, UR4, 0x20, UPT ;  /* 0x000000200400788c */ /* 0x000fe2000bf05270 */
[----:B------:R-:W-:Y:S02]  /*0d40*/  @P0 LOP3.LUT R17, R17, R28, RZ, 0x3c, !PT ;  /* 0x0000001c11110212 */ /* 0x000fe400078e3cff */
[----:B------:R-:W-:Y:S02]  /*0d50*/  @P0 LOP3.LUT R16, R16, R21, RZ, 0x3c, !PT ;  /* 0x0000001510100212 */ /* 0x000fe400078e3cff */
[----:B--2---:R-:W-:Y:S02]  /*0d60*/  @P0 LOP3.LUT R23, R23, R20, RZ, 0x3c, !PT ;  /* 0x0000001417170212 */ /* 0x004fe400078e3cff */
[----:B---3--:R-:W-:Y:S02]  /*0d70*/  @P0 LOP3.LUT R18, R18, R15, RZ, 0x3c, !PT ;  /* 0x0000000f12120212 */ /* 0x008fe400078e3cff */
[----:B----4-:R-:W-:Y:S01]  /*0d80*/  @P0 LOP3.LUT R19, R19, R26, RZ, 0x3c, !PT ;  /* 0x0000001a13130212 */ /* 0x010fe200078e3cff */
[----:B------:R-:W-:Y:S06]  /*0d90*/  BRA.U UP0, `(.L_x_48) ;  /* 0xfffffff5004c7547 */ /* 0x000fec000b83ffff */
[----:B------:R-:W-:-:S05]  /*0da0*/  VIADD R12, R12, 0x1 ;  /* 0x000000010c0c7836 */ /* 0x000fca0000000000 */
[----:B------:R-:W-:-:S13]  /*0db0*/  ISETP.NE.AND P0, PT, R12, 0x5, PT ;  /* 0x000000050c00780c */ /* 0x000fda0003f05270 */
[----:B------:R-:W-:Y:S05]  /*0dc0*/  @P0 BRA `(.L_x_49) ;  /* 0xfffffff400300947 */ /* 0x000fea000383ffff */
[----:B------:R0:W-:Y:S01]  /*0dd0*/  STL [R1+0x4], R23 ;  /* 0x0000041701007387 */ /* 0x0001e20000100800 */
[----:B------:R-:W-:-:S03]  /*0de0*/  ISETP.NE.U32.AND P0, PT, R14, 0x1, PT ;  /* 0x000000010e00780c */ /* 0x000fc60003f05070 */
[----:B------:R0:W-:Y:S01]  /*0df0*/  STL.64 [R1+0x8], R18 ;  /* 0x0000081201007387 */ /* 0x0001e20000100a00 */
[----:B------:R-:W-:-:S03]  /*0e00*/  ISETP.NE.AND.EX P0, PT, RZ, RZ, PT, P0 ;  /* 0x000000ffff00720c */ /* 0x000fc60003f05300 */
[----:B------:R0:W-:Y:S10]  /*0e10*/  STL.64 [R1+0x10], R16 ;  /* 0x0000101001007387 */ /* 0x0001f40000100a00 */
[----:B------:R-:W-:Y:S05]  /*0e20*/  @!P0 BRA `(.L_x_47) ;  /* 0x0000001800048947 */ /* 0x000fea0003800000 */
[----:B------:R-:W-:Y:S01]  /*0e30*/  UMOV UR4, URZ ;  /* 0x000000ff00047c82 */ /* 0x000fe20008000000 */
[----:B------:R-:W-:Y:S01]  /*0e40*/  UMOV UR5, URZ ;  /* 0x000000ff00057c82 */ /* 0x000fe20008000000 */
[----:B------:R-:W-:Y:S02]  /*0e50*/  IMAD.MOV.U32 R12, RZ, RZ, RZ ;  /* 0x000000ffff0c7224 */ /* 0x000fe400078e00ff */
[----:B0-----:R-:W-:Y:S02]  /*0e60*/  IMAD.MOV.U32 R23, RZ, RZ, RZ ;  /* 0x000000ffff177224 */ /* 0x001fe400078e00ff */
[----:B------:R-:W-:Y:S02]  /*0e70*/  IMAD.U32 R17, RZ, RZ, UR4 ;  /* 0x00000004ff117e24 */ /* 0x000fe4000f8e00ff */
[----:B------:R-:W-:Y:S02]  /*0e80*/  IMAD.U32 R16, RZ, RZ, UR5 ;  /* 0x00000005ff107e24 */ /* 0x000fe4000f8e00ff */
[----:B------:R-:W-:-:S02]  /*0e90*/  IMAD.U32 R19, RZ, RZ, UR4 ;  /* 0x00000004ff137e24 */ /* 0x000fc4000f8e00ff */
[----:B------:R-:W-:-:S07]  /*0ea0*/  IMAD.U32 R18, RZ, RZ, UR5 ;  /* 0x00000005ff127e24 */ /* 0x000fce000f8e00ff */
.L_x_51:
[----:B------:R-:W-:-:S06]  /*0eb0*/  IMAD R11, R12, 0x4, R1 ;  /* 0x000000040c0b7824 */ /* 0x000fcc00078e0201 */
[----:B------:R-:W5:Y:S01]  /*0ec0*/  LDL R11, [R11+0x4] ;  /* 0x000004000b0b7983 */ /* 0x000f620000100800 */
[----:B------:R-:W-:Y:S01]  /*0ed0*/  IMAD.SHL.U32 R13, R12, 0x20, RZ ;  /* 0x000000200c0d7824 */ /* 0x000fe200078e00ff */
[----:B------:R-:W-:-:S06]  /*0ee0*/  UMOV UR4, URZ ;  /* 0x000000ff00047c82 */ /* 0x000fcc0008000000 */
.L_x_50:
        /* <DEDUP_REMOVED lines=181> */
[----:B------:R-:W-:Y:S05]  /*1a40*/  @P0 BRA `(.L_x_47) ;  /* 0x0000000800fc0947 */ /* 0x000fea0003800000 */
[----:B------:R-:W-:Y:S01]  /*1a50*/  UMOV UR4, URZ ;  /* 0x000000ff00047c82 */ /* 0x000fe20008000000 */
[----:B------:R-:W-:Y:S01]  /*1a60*/  UMOV UR5, URZ ;  /* 0x000000ff00057c82 */ /* 0x000fe20008000000 */
[----:B------:R-:W-:Y:S02]  /*1a70*/  IMAD.MOV.U32 R12, RZ, RZ, RZ ;  /* 0x000000ffff0c7224 */ /* 0x000fe400078e00ff */
[----:B--2---:R-:W-:Y:S02]  /*1a80*/  IMAD.MOV.U32 R23, RZ, RZ, RZ ;  /* 0x000000ffff177224 */ /* 0x004fe400078e00ff */
[----:B------:R-:W-:Y:S02]  /*1a90*/  IMAD.U32 R17, RZ, RZ, UR4 ;  /* 0x00000004ff117e24 */ /* 0x000fe4000f8e00ff */
[----:B------:R-:W-:Y:S02]  /*1aa0*/  IMAD.U32 R16, RZ, RZ, UR5 ;  /* 0x00000005ff107e24 */ /* 0x000fe4000f8e00ff */
[----:B------:R-:W-:-:S02]  /*1ab0*/  IMAD.U32 R19, RZ, RZ, UR4 ;  /* 0x00000004ff137e24 */ /* 0x000fc4000f8e00ff */
[----:B------:R-:W-:-:S07]  /*1ac0*/  IMAD.U32 R18, RZ, RZ, UR5 ;  /* 0x00000005ff127e24 */ /* 0x000fce000f8e00ff */
.L_x_53:
[----:B------:R-:W-:-:S06]  /*1ad0*/  IMAD R11, R12, 0x4, R1 ;  /* 0x000000040c0b7824 */ /* 0x000fcc00078e0201 */
[----:B------:R-:W5:Y:S01]  /*1ae0*/  LDL R11, [R11+0x4] ;  /* 0x000004000b0b7983 */ /* 0x000f620000100800 */
[----:B------:R-:W-:Y:S01]  /*1af0*/  IMAD.SHL.U32 R13, R12, 0x20, RZ ;  /* 0x000000200c0d7824 */ /* 0x000fe200078e00ff */
[----:B------:R-:W-:-:S06]  /*1b00*/  UMOV UR4, URZ ;  /* 0x000000ff00047c82 */ /* 0x000fcc0008000000 */
.L_x_52:
        /* <DEDUP_REMOVED lines=8> */
[----:B------:R-:W3:Y:S04]  /*1b90*/  @P1 LDG.E R26, desc[UR36][R6.64+0x24] ;  /* 0x00002424061a1981 */ /* 0x000ee8000c1e1900 */
[----:B------:R-:W4:Y:S04]  /*1ba0*/  @P2 LDG.E R28, desc[UR36][R6.64+0x38] ;  /* 0x00003824061c2981 */ /* 0x000f28000c1e1900 */
[----:B------:R-:W4:Y:S04]  /*1bb0*/  @P3 LDG.E R30, desc[UR36][R6.64+0x4c] ;  /* 0x00004c24061e3981 */ /* 0x000f28000c1e1900 */
[----:B------:R-:W4:Y:S04]  /*1bc0*/  @!P0 LDG.E R15, desc[UR36][R6.64+0x4] ;  /* 0x00000424060f8981 */ /* 0x000f28000c1e1900 */
[----:B------:R-:W4:Y:S01]  /*1bd0*/  @P1 LDG.E R21, desc[UR36][R6.64+0x20] ;  /* 0x0000202406151981 */ /* 0x000f22000c1e1900 */
[----:B--2---:R-:W-:-:S03]  /*1be0*/  @!P0 LOP3.LUT R17, R17, R14, RZ, 0x3c, !PT ;  /* 0x0000000e11118212 */ /* 0x004fc600078e3cff */
[----:B------:R-:W2:Y:S01]  /*1bf0*/  @!P0 LDG.E R14, desc[UR36][R6.64] ;  /* 0x00000024060e8981 */ /* 0x000ea2000c1e1900 */
[----:B---3--:R-:W-:-:S03]  /*1c00*/  @P1 LOP3.LUT R17, R17, R26, RZ, 0x3c, !PT ;  /* 0x0000001a11111212 */ /* 0x008fc600078e3cff */
[----:B------:R-:W3:Y:S01]  /*1c10*/  @P4 LDG.E R26, desc[UR36][R6.64+0x60] ;  /* 0x00006024061a4981 */ /* 0x000ee2000c1e1900 */
[----:B----4-:R-:W-:-:S03]  /*1c20*/  @P2 LOP3.LUT R17, R17, R28, RZ, 0x3c, !PT ;  /* 0x0000001c11112212 */ /* 0x010fc600078e3cff */
[----:B------:R-:W4:Y:S01]  /*1c30*/  @P5 LDG.E R28, desc[UR36][R6.64+0x74] ;  /* 0x00007424061c5981 */ /* 0x000f22000c1e1900 */
[----:B------:R-:W-:Y:S02]  /*1c40*/  @P3 LOP3.LUT R17, R17, R30, RZ, 0x3c, !PT ;  /* 0x0000001e11113212 */ /* 0x000fe400078e3cff */
[----:B------:R-:W-:Y:S02]  /*1c50*/  @!P0 LOP3.LUT R18, R18, R15, RZ, 0x3c, !PT ;  /* 0x0000000f12128212 */ /* 0x000fe400078e3cff */
[----:B------:R-:W4:Y:S01]  /*1c60*/  @!P0 LDG.E R15, desc[UR36][R6.64+0xc] ;  /* 0x00000c24060f8981 */ /* 0x000f22000c1e1900 */
[----:B--2---:R-:W-:-:S03]  /*1c70*/  @!P0 LOP3.LUT R23, R23, R14, RZ, 0x3c, !PT ;  /* 0x0000000e17178212 */ /* 0x004fc600078e3cff */
[----:B------:R-:W2:Y:S01]  /*1c80*/  @!P0 LDG.E R14, desc[UR36][R6.64+0x8] ;  /* 0x00000824060e8981 */ /* 0x000ea2000c1e1900 */
[----:B---3--:R-:W-:-:S03]  /*1c90*/  @P4 LOP3.LUT R17, R17, R26, RZ, 0x3c, !PT ;  /* 0x0000001a11114212 */ /* 0x008fc600078e3cff */
[----:B------:R-:W3:Y:S01]  /*1ca0*/  @P1 LDG.E R26, desc[UR36][R6.64+0x14] ;  /* 0x00001424061a1981 */ /* 0x000ee2000c1e1900 */
[----:B----4-:R-:W-:-:S03]  /*1cb0*/  @!P0 LOP3.LUT R16, R16, R15, RZ, 0x3c, !PT ;  /* 0x0000000f10108212 */ /* 0x010fc600078e3cff */
[----:B------:R-:W4:Y:S01]  /*1cc0*/  @P1 LDG.E R15, desc[UR36][R6.64+0x18] ;  /* 0x00001824060f1981 */ /* 0x000f22000c1e1900 */
[----:B--2---:R-:W-:-:S03]  /*1cd0*/  @!P0 LOP3.LUT R19, R19, R14, RZ, 0x3c, !PT ;  /* 0x0000000e13138212 */ /* 0x004fc600078e3cff */
        /* <DEDUP_REMOVED lines=74> */
[----:B------:R-:W-:Y:S02]  /*2180*/  LOP3.LUT P0, RZ, R20, 0x8000, RZ, 0xc0, !PT ;  /* 0x0000800014ff7812 */ /* 0x000fe4000780c0ff */
[----:B---3--:R-:W-:Y:S01]  /*2190*/  @P1 LOP3.LUT R18, R18, R15, RZ, 0x3c, !PT ;  /* 0x0000000f12121212 */ /* 0x008fe200078e3cff */
[----:B------:R-:W3:Y:S01]  /*21a0*/  @P2 LDG.E R20, desc[UR36][R6.64+0xc8] ;  /* 0x0000c82406142981 */ /* 0x000ee2000c1e1900 */
[----:B----4-:R-:W-:-:S03]  /*21b0*/  @P1 LOP3.LUT R16, R16, R21, RZ, 0x3c, !PT ;  /* 0x0000001510101212 */ /* 0x010fc600078e3cff */
[----:B------:R-:W4:Y:S01]  /*21c0*/  @P2 LDG.E R15, desc[UR36][R6.64+0xcc] ;  /* 0x0000cc24060f2981 */ /* 0x000f22000c1e1900 */
[----:B------:R-:W-:-:S03]  /*21d0*/  @P1 LOP3.LUT R19, R19, R26, RZ, 0x3c, !PT ;  /* 0x0000001a13131212 */ /* 0x000fc600078e3cff */
        /* <DEDUP_REMOVED lines=55> */
[----:B------:R-:W-:-:S04]  /*2550*/  UIADD3 UR4, UPT, UPT, UR4, 0x10, URZ ;  /* 0x0000001004047890 */ /* 0x000fc8000fffe0ff */
[----:B------:R-:W-:Y:S01]  /*2560*/  UISETP.NE.AND UP0, UPT, UR4, 0x20, UPT ;  /* 0x000000200400788c */ /* 0x000fe2000bf05270 */
[----:B---3--:R-:W-:Y:S02]  /*2570*/  @P0 LOP3.LUT R23, R23, R20, RZ, 0x3c, !PT ;  /* 0x0000001417170212 */ /* 0x008fe400078e3cff */
[----:B----4-:R-:W-:Y:S02]  /*2580*/  @P0 LOP3.LUT R18, R18, R15, RZ, 0x3c, !PT ;  /* 0x0000000f12120212 */ /* 0x010fe400078e3cff */
[----:B------:R-:W-:Y:S02]  /*2590*/  @P0 LOP3.LUT R19, R19, R26, RZ, 0x3c, !PT ;  /* 0x0000001a13130212 */ /* 0x000fe400078e3cff */
[----:B------:R-:W-:Y:S02]  /*25a0*/  @P0 LOP3.LUT R16, R16, R21, RZ, 0x3c, !PT ;  /* 0x0000001510100212 */ /* 0x000fe400078e3cff */
[----:B--2---:R-:W-:-:S04]  /*25b0*/  @P6 LOP3.LUT R17, R17, R14, RZ, 0x3c, !PT ;  /* 0x0000000e11116212 */ /* 0x004fc800078e3cff */
[----:B------:R-:W-:Y:S01]  /*25c0*/  @P0 LOP3.LUT R17, R17, R28, RZ, 0x3c, !PT ;  /* 0x0000001c11110212 */ /* 0x000fe200078e3cff */
[----:B------:R-:W-:Y:S06]  /*25d0*/  BRA.U UP0, `(.L_x_52) ;  /* 0xfffffff5004c7547 */ /* 0x000fec000b83ffff */
[----:B------:R-:W-:-:S05]  /*25e0*/  VIADD R12, R12, 0x1 ;  /* 0x000000010c0c7836 */ /* 0x000fca0000000000 */
[----:B------:R-:W-:-:S13]  /*25f0*/  ISETP.NE.AND P0, PT, R12, 0x5, PT ;  /* 0x000000050c00780c */ /* 0x000fda0003f05270 */
[----:B------:R-:W-:Y:S05]  /*2600*/  @P0 BRA `(.L_x_53) ;  /* 0xfffffff400300947 */ /* 0x000fea000383ffff */
[----:B------:R3:W-:Y:S04]  /*2610*/  STL [R1+0x4], R23 ;  /* 0x0000041701007387 */ /* 0x0007e80000100800 */
[----:B------:R3:W-:Y:S04]  /*2620*/  STL.64 [R1+0x8], R18 ;  /* 0x0000081201007387 */ /* 0x0007e80000100a00 */
[----:B------:R3:W-:Y:S02]  /*2630*/  STL.64 [R1+0x10], R16 ;  /* 0x0000101001007387 */ /* 0x0007e40000100a00 */
.L_x_47:
[----:B------:R-:W-:Y:S05]  /*2640*/  BSYNC.RECONVERGENT B1 ;  /* 0x0000000000017941 */ /* 0x000fea0003800200 */
.L_x_46:
[C---:B------:R-:W-:Y:S01]  /*2650*/  ISETP.GT.U32.AND P0, PT, R9.reuse, 0x3, PT ;  /* 0x000000030900780c */ /* 0x040fe20003f04070 */
[----:B------:R-:W-:Y:S01]  /*2660*/  VIADD R8, R8, 0x1 ;  /* 0x0000000108087836 */ /* 0x000fe20000000000 */
[--C-:B------:R-:W-:Y:S02]  /*2670*/  SHF.R.U64 R9, R9, 0x2, R10.reuse ;  /* 0x0000000209097819 */ /* 0x100fe4000000120a */
[----:B------:R-:W-:Y:S02]  /*2680*/  ISETP.GT.U32.AND.EX P0, PT, R10, RZ, PT, P0 ;  /* 0x000000ff0a00720c */ /* 0x000fe40003f04100 */
[----:B------:R-:W-:-:S11]  /*2690*/  SHF.R.U32.HI R10, RZ, 0x2, R10 ;  /* 0x00000002ff0a7819 */ /* 0x000fd6000001160a */
[----:B------:R-:W-:Y:S05]  /*26a0*/  @P0 BRA `(.L_x_54) ;  /* 0xffffffd800cc0947 */ /* 0x000fea000383ffff */
.L_x_45:
[----:B------:R-:W-:Y:S05]  /*26b0*/  BSYNC.RECONVERGENT B0 ;  /* 0x0000000000007941 */ /* 0x000fea0003800200 */
.L_x_44:
[----:B------:R-:W4:Y:S02]  /*26c0*/  LDC R28, c[0x0][0x380] ;  /* 0x0000e000ff1c7b82 */ /* 0x000f240000000800 */
[----:B----4-:R-:W-:-:S13]  /*26d0*/  ISETP.GE.AND P0, PT, R28, 0x1, PT ;  /* 0x000000011c00780c */ /* 0x010fda0003f06270 */
[----:B------:R-:W-:Y:S05]  /*26e0*/  @!P0 EXIT ;  /* 0x000000000000894d */ /* 0x000fea0003800000 */
[----:B------:R-:W4:Y:S02]  /*26f0*/  LDCU UR4, c[0x0][0x384] ;  /* 0x00007080ff0477ac */ /* 0x000f240008000800 */
[----:B----4-:R-:W-:-:S09]  /*2700*/  UISETP.GE.AND UP0, UPT, UR4, 0x1, UPT ;  /* 0x000000010400788c */ /* 0x010fd2000bf06270 */
[----:B------:R-:W-:Y:S05]  /*2710*/  BRA.U !UP0, `(.L_x_55) ;  /* 0x00000005080c7547 */ /* 0x000fea000b800000 */
[----:B------:R-:W-:Y:S01]  /*2720*/  IMAD.MOV.U32 R26, RZ, RZ, RZ ;  /* 0x000000ffff1a7224 */ /* 0x000fe200078e00ff */
[----:B------:R-:W4:Y:S01]  /*2730*/  LDCU UR39, c[0x0][0x380] ;  /* 0x00007000ff2777ac */ /* 0x000f220008000800 */
[----:B------:R-:W0:Y:S05]  /*2740*/  LDCU UR38, c[0x0][0x384] ;  /* 0x00007080ff2677ac */ /* 0x000e2a0008000800 */
.L_x_61:
[----:B------:R-:W-:Y:S01]  /*2750*/  SHF.R.U32.HI R0, RZ, 0x2, R23 ;  /* 0x00000002ff007819 */ /* 0x000fe20000011617 */
[----:B------:R-:W-:Y:S01]  /*2760*/  IMAD.SHL.U32 R3, R17, 0x10, RZ ;  /* 0x0000001011037824 */ /* 0x000fe200078e00ff */
[----:B------:R-:W-:Y:S01]  /*2770*/  MOV R8, 0x1b8 ;  /* 0x000001b800087802 */ /* 0x000fe20000000f00 */
[----:B-1----:R-:W-:Y:S01]  /*2780*/  VIADD R22, R22, 0x587c5 ;  /* 0x000587c516167836 */ /* 0x002fe20000000000 */
[----:B------:R-:W-:Y:S01]  /*2790*/  LOP3.LUT R0, R0, R23, RZ, 0x3c, !PT ;  /* 0x0000001700007212 */ /* 0x000fe200078e3cff */
[----:B------:R-:W-:Y:S01]  /*27a0*/  IMAD.MOV.U32 R25, RZ, RZ, 0x2f800000 ;  /* 0x2f800000ff197424 */ /* 0x000fe200078e00ff */
[----:B------:R-:W1:Y:S01]  /*27b0*/  LDCU.64 UR4, c[0x4][0x198] ;  /* 0x01003300ff0477ac */ /* 0x000e620008000a00 */
[----:B0-23--:R-:W-:Y:S01]  /*27c0*/  IMAD.MOV.U32 R23, RZ, RZ, R18 ;  /* 0x000000ffff177224 */ /* 0x00dfe200078e0012 */
[----:B------:R-:W0:Y:S01]  /*27d0*/  LDC.64 R8, c[0x4][R8] ;  /* 0x0100000008087b82 */ /* 0x000e220000000a00 */
[----:B------:R-:W-:Y:S02]  /*27e0*/  IMAD.SHL.U32 R4, R0, 0x2, RZ ;  /* 0x0000000200047824 */ /* 0x000fe400078e00ff */
[----:B------:R-:W-:-:S02]  /*27f0*/  IMAD.MOV.U32 R18, RZ, RZ, R19 ;  /* 0x000000ffff127224 */ /* 0x000fc400078e0013 */
[----:B------:R-:W-:Y:S01]  /*2800*/  IMAD.MOV.U32 R19, RZ, RZ, R16 ;  /* 0x000000ffff137224 */ /* 0x000fe200078e0010 */
[----:B------:R-:W-:Y:S01]  /*2810*/  LOP3.LUT R4, R0, R4, R3, 0x96, !PT ;  /* 0x0000000400047212 */ /* 0x000fe200078e9603 */
[----:B------:R-:W-:Y:S02]  /*2820*/  IMAD.MOV.U32 R16, RZ, RZ, R17 ;  /* 0x000000ffff107224 */ /* 0x000fe400078e0011 */
[----:B------:R-:W-:Y:S01]  /*2830*/  IMAD.MOV.U32 R6, RZ, RZ, R24 ;  /* 0x000000ffff067224 */ /* 0x000fe200078e0018 */
[----:B------:R-:W-:Y:S01]  /*2840*/  LOP3.LUT R3, R4, R17, RZ, 0x3c, !PT ;  /* 0x0000001104037212 */ /* 0x000fe200078e3cff */
[----:B------:R-:W-:-:S04]  /*2850*/  IMAD.MOV.U32 R7, RZ, RZ, R2 ;  /* 0x000000ffff077224 */ /* 0x000fc800078e0002 */
[----:B------:R-:W-:Y:S02]  /*2860*/  IMAD.IADD R0, R3, 0x1, R22 ;  /* 0x0000000103007824 */ /* 0x000fe400078e0216 */
[----:B-1----:R-:W-:Y:S02]  /*2870*/  IMAD.U32 R4, RZ, RZ, UR4 ;  /* 0x00000004ff047e24 */ /* 0x002fe4000f8e00ff */
[----:B------:R-:W-:Y:S01]  /*2880*/  IMAD.U32 R5, RZ, RZ, UR5 ;  /* 0x00000005ff057e24 */ /* 0x000fe2000f8e00ff */
[----:B------:R-:W-:Y:S01]  /*2890*/  I2FP.F32.U32 R0, R0 ;  /* 0x0000000000007245 */ /* 0x000fe20000201000 */
[----:B------:R-:W-:-:S04]  /*28a0*/  IMAD.MOV.U32 R17, RZ, RZ, R3 ;  /* 0x000000ffff117224 */ /* 0x000fc800078e0003 */
[----:B------:R-:W-:-:S04]  /*28b0*/  FFMA R25, R0, R25, 1.1641532182693481445e-10 ;  /* 0x2f00000000197423 */ /* 0x000fc80000000019 */
[----:B------:R-:W1:Y:S02]  /*28c0*/  F2F.F64.F32 R10, R25 ;  /* 0x00000019000a7310 */ /* 0x000e640000201800 */
[----:B-1----:R1:W-:Y:S02]  /*28d0*/  STL.64 [R1+0x30], R10 ;  /* 0x0000300a01007387 */ /* 0x0023e40000100a00 */
[----:B------:R-:W-:-:S07]  /*28e0*/  LEPC R20, `(.L_x_56) ;  /* 0x000000001014794e */ /* 0x000fce0000000000 */
[----:B01--4-:R-:W-:Y:S05]  /*28f0*/  CALL.ABS.NOINC R8 ;  /* 0x0000000008007343 */ /* 0x013fea0003c00000 */
.L_x_56:
[----:B------:R-:W0:Y:S02]  /*2900*/  LDC.64 R4, c[0x0][0x388] ;  /* 0x0000e200ff047b82 */ /* 0x000e240000000a00 */
[----:B0-----:R-:W-:-:S06]  /*2910*/  IMAD.WIDE.U32 R4, R26, 0x40, R4 ;  /* 0x000000401a047825 */ /* 0x001fcc00078e0004 */
[----:B------:R-:W2:Y:S01]  /*2920*/  LDG.E.64 R4, desc[UR36][R4.64+0x38] ;  /* 0x0000382404047981 */ /* 0x000ea2000c1e1b00 */
[----:B------:R-:W-:Y:S01]  /*2930*/  BSSY.RECONVERGENT B6, `(.L_x_57) ;  /* 0x000001c000067945 */ /* 0x000fe20003800200 */
[----:B------:R-:W-:Y:S01]  /*2940*/  IMAD.MOV.U32 R0, RZ, RZ, RZ ;  /* 0x000000ffff007224 */ /* 0x000fe200078e00ff */
[----:B--2---:R-:W-:-:S06]  /*2950*/  DADD R6, RZ, R4 ;  /* 0x00000000ff067229 */ /* 0x004fcc0000000004 */
[----:B------:R-:W0:Y:S02]  /*2960*/  F2F.F32.F64 R10, R6 ;  /* 0x00000006000a7310 */ /* 0x000e240000301000 */
[----:B0-----:R-:W-:-:S13]  /*2970*/  FSETP.GEU.AND P0, PT, R25, R10, PT ;  /* 0x0000000a1900720b */ /* 0x001fda0003f0e000 */
[----:B------:R-:W-:Y:S05]  /*2980*/  @!P0 BRA `(.L_x_58) ;  /* 0x0000000000308947 */ /* 0x000fea0003800000 */
[----:B------:R-:W0:Y:S02]  /*2990*/  LDC.64 R4, c[0x0][0x388] ;  /* 0x0000e200ff047b82 */ /* 0x000e240000000a00 */
.L_x_60:
[----:B------:R-:W-:-:S05]  /*29a0*/  VIADD R0, R0, 0x1 ;  /* 0x0000000100007836 */ /* 0x000fca0000000000 */
[----:B------:R-:W-:-:S13]  /*29b0*/  ISETP.NE.AND P0, PT, R0, UR38, PT ;  /* 0x0000002600007c0c */ /* 0x000fda000bf05270 */
[----:B------:R-:W-:Y:S05]  /*29c0*/  @!P0 BRA `(.L_x_59) ;  /* 0x0000000000488947 */ /* 0x000fea0003800000 */
[----:B------:R-:W-:-:S04]  /*29d0*/  IMAD R9, R0, UR39, R26 ;  /* 0x0000002700097c24 */ /* 0x000fc8000f8e021a */
[----:B0-----:R-:W-:-:S06]  /*29e0*/  IMAD.WIDE.U32 R8, R9, 0x40, R4 ;  /* 0x0000004009087825 */ /* 0x001fcc00078e0004 */
[----:B------:R-:W2:Y:S01]  /*29f0*/  LDG.E.64 R8, desc[UR36][R8.64+0x38] ;  /* 0x0000382408087981 */ /* 0x000ea2000c1e1b00 */
[----:B------:R-:W2:Y:S02]  /*2a00*/  F2F.F64.F32 R6, R10 ;  /* 0x0000000a00067310 */ /* 0x000ea40000201800 */
[----:B--2---:R-:W-:-:S06]  /*2a10*/  DADD R6, R6, R8 ;  /* 0x0000000006067229 */ /* 0x004fcc0000000008 */
[----:B------:R-:W0:Y:S02]  /*2a20*/  F2F.F32.F64 R10, R6 ;  /* 0x00000006000a7310 */ /* 0x000e240000301000 */
[----:B0-----:R-:W-:-:S13]  /*2a30*/  FSETP.GEU.AND P0, PT, R25, R10, PT ;  /* 0x0000000a1900720b */ /* 0x001fda0003f0e000 */
[----:B------:R-:W-:Y:S05]  /*2a40*/  @P0 BRA `(.L_x_60) ;  /* 0xfffffffc00d40947 */ /* 0x000fea000383ffff */
.L_x_58:
[----:B------:R-:W-:Y:S01]  /*2a50*/  MOV R8, 0x1b8 ;  /* 0x000001b800087802 */ /* 0x000fe20000000f00 */
[----:B------:R0:W-:Y:S01]  /*2a60*/  STL [R1+0x30], R0 ;  /* 0x0000300001007387 */ /* 0x0001e20000100800 */
[----:B------:R-:W1:Y:S01]  /*2a70*/  LDCU.64 UR4, c[0x4][0x1a0] ;  /* 0x01003400ff0477ac */ /* 0x000e620008000a00 */
[----:B------:R-:W-:Y:S02]  /*2a80*/  IMAD.MOV.U32 R6, RZ, RZ, R24 ;  /* 0x000000ffff067224 */ /* 0x000fe400078e0018 */
[----:B------:R-:W-:Y:S01]  /*2a90*/  IMAD.MOV.U32 R7, RZ, RZ, R2 ;  /* 0x000000ffff077224 */ /* 0x000fe200078e0002 */
[----:B------:R-:W2:Y:S01]  /*2aa0*/  LDC.64 R8, c[0x4][R8] ;  /* 0x0100000008087b82 */ /* 0x000ea20000000a00 */
[----:B-1----:R-:W-:Y:S02]  /*2ab0*/  IMAD.U32 R4, RZ, RZ, UR4 ;  /* 0x00000004ff047e24 */ /* 0x002fe4000f8e00ff */
[----:B0-----:R-:W-:-:S07]  /*2ac0*/  IMAD.U32 R5, RZ, RZ, UR5 ;  /* 0x00000005ff057e24 */ /* 0x001fce000f8e00ff */
[----:B------:R-:W-:-:S07]  /*2ad0*/  LEPC R20, `(.L_x_59) ;  /* 0x000000001014794e */ /* 0x000fce0000000000 */
[----:B--2---:R-:W-:Y:S05]  /*2ae0*/  CALL.ABS.NOINC R8 ;  /* 0x0000000008007343 */ /* 0x004fea0003c00000 */
.L_x_59:
[----:B------:R-:W-:Y:S05]  /*2af0*/  BSYNC.RECONVERGENT B6 ;  /* 0x0000000000067941 */ /* 0x000fea0003800200 */
.L_x_57:
[----:B------:R-:W1:Y:S01]  /*2b00*/  LDCU UR4, c[0x0][0x380] ;  /* 0x00007000ff0477ac */ /* 0x000e620008000800 */
[----:B------:R-:W-:-:S05]  /*2b10*/  VIADD R26, R26, 0x1 ;  /* 0x000000011a1a7836 */ /* 0x000fca0000000000 */
[----:B-1----:R-:W-:-:S13]  /*2b20*/  ISETP.NE.AND P0, PT, R26, UR4, PT ;  /* 0x000000041a007c0c */ /* 0x002fda000bf05270 */
[----:B------:R-:W-:Y:S05]  /*2b30*/  @!P0 EXIT ;  /* 0x000000000000894d */ /* 0x000fea0003800000 */
[----:B------:R-:W-:Y:S05]  /*2b40*/  BRA `(.L_x_61) ;  /* 0xfffffffc00007947 */ /* 0x000fea000383ffff */
.L_x_55:
[C---:B------:R-:W-:Y:S02]  /*2b50*/  ISETP.GE.U32.AND P0, PT, R28.reuse, 0x4, PT ;  /* 0x000000041c00780c */ /* 0x040fe40003f06070 */
[----:B------:R-:W-:-:S11]  /*2b60*/  LOP3.LUT R29, R28, 0x3, RZ, 0xc0, !PT ;  /* 0x000000031c1d7812 */ /* 0x000fd600078ec0ff */
[----:B------:R-:W-:Y:S05]  /*2b70*/  @!P0 BRA `(.L_x_62) ;  /* 0x0000000400908947 */ /* 0x000fea0003800000 */
[----:B------:R-:W-:Y:S01]  /*2b80*/  LOP3.LUT R28, R28, 0x7ffffffc, RZ, 0xc0, !PT ;  /* 0x7ffffffc1c1c7812 */ /* 0x000fe200078ec0ff */
[----:B------:R-:W-:Y:S01]  /*2b90*/  IMAD R3, R3, -0x658354e5, R0 ;  /* 0x9a7cab1b03037824 */ /* 0x000fe200078e0200 */
[----:B------:R-:W-:Y:S01]  /*2ba0*/  BSSY.RECONVERGENT B6, `(.L_x_62) ;  /* 0x0000061000067945 */ /* 0x000fe20003800200 */
[----:B------:R-:W-:Y:S02]  /*2bb0*/  IMAD.MOV.U32 R27, RZ, RZ, R19 ;  /* 0x000000ffff1b7224 */ /* 0x000fe400078e0013 */
[----:B------:R-:W-:Y:S02]  /*2bc0*/  IMAD.MOV.U32 R26, RZ, RZ, R18 ;  /* 0x000000ffff1a7224 */ /* 0x000fe400078e0012 */
[----:B------:R-:W-:Y:S02]  /*2bd0*/  VIADD R3, R3, 0x7b0fdd ;  /* 0x007b0fdd03037836 */ /* 0x000fe40000000000 */
[----:B------:R-:W-:-:S07]  /*2be0*/  IMAD.MOV R28, RZ, RZ, -R28 ;  /* 0x000000ffff1c7224 */ /* 0x000fce00078e0a1c */
.L_x_67:
[----:B------:R-:W-:Y:S01]  /*2bf0*/  SHF.R.U32.HI R0, RZ, 0x2, R23 ;  /* 0x00000002ff007819 */ /* 0x000fe20000011617 */
[----:B------:R-:W-:Y:S01]  /*2c00*/  IMAD.SHL.U32 R4, R17, 0x10, RZ ;  /* 0x0000001011047824 */ /* 0x000fe200078e00ff */
[----:B------:R-:W-:Y:S01]  /*2c10*/  MOV R25, 0x1b8 ;  /* 0x000001b800197802 */ /* 0x000fe20000000f00 */
[----:B------:R-:W4:Y:S01]  /*2c20*/  LDCU.64 UR4, c[0x4][0x198] ;  /* 0x01003300ff0477ac */ /* 0x000f220008000a00 */
[----:B------:R-:W-:Y:S01]  /*2c30*/  LOP3.LUT R0, R0, R23, RZ, 0x3c, !PT ;  /* 0x0000001700007212 */ /* 0x000fe200078e3cff */
[----:B------:R-:W-:Y:S01]  /*2c40*/  VIADD R28, R28, 0x4 ;  /* 0x000000041c1c7836 */ /* 0x000fe20000000000 */
[----:B------:R4:W4:Y:S01]  /*2c50*/  LDC.64 R8, c[0x4][R25] ;  /* 0x0100000019087b82 */ /* 0x0009220000000a00 */
[----:B0123--:R-:W-:Y:S02]  /*2c60*/  IMAD.MOV.U32 R23, RZ, RZ, R17 ;  /* 0x000000ffff177224 */ /* 0x00ffe400078e0011 */
[----:B------:R-:W-:Y:S01]  /*2c70*/  IMAD.SHL.U32 R5, R0, 0x2, RZ ;  /* 0x0000000200057824 */ /* 0x000fe200078e00ff */
[----:B------:R-:W-:Y:S01]  /*2c80*/  ISETP.NE.AND P0, PT, R28, RZ, PT ;  /* 0x000000ff1c00720c */ /* 0x000fe20003f05270 */
[----:B------:R-:W-:-:S02]  /*2c90*/  IMAD.MOV.U32 R6, RZ, RZ, R24 ;  /* 0x000000ffff067224 */ /* 0x000fc400078e0018 */
[----:B------:R-:W-:Y:S01]  /*2ca0*/  IMAD.MOV.U32 R7, RZ, RZ, R2 ;  /* 0x000000ffff077224 */ /* 0x000fe200078e0002 */
[----:B------:R-:W-:Y:S01]  /*2cb0*/  LOP3.LUT R0, R0, R5, R4, 0x96, !PT ;  /* 0x0000000500007212 */ /* 0x000fe200078e9604 */
[----:B------:R-:W-:Y:S01]  /*2cc0*/  IMAD.MOV.U32 R5, RZ, RZ, 0x2f800000 ;  /* 0x2f800000ff057424 */ /* 0x000fe200078e00ff */
[----:B------:R-:W-:Y:S01]  /*2cd0*/  P2R R30, PR, RZ, 0x1 ;  /* 0x00000001ff1e7803 */ /* 0x000fe20000000000 */
[----:B------:R-:W-:Y:S01]  /*2ce0*/  IMAD.MOV.U32 R22, RZ, RZ, R3 ;  /* 0x000000ffff167224 */ /* 0x000fe200078e0003 */
[----:B------:R-:W-:Y:S01]  /*2cf0*/  LOP3.LUT R18, R0, R17, RZ, 0x3c, !PT ;  /* 0x0000001100127212 */ /* 0x000fe200078e3cff */
[----:B----4-:R-:W-:-:S03]  /*2d00*/  IMAD.U32 R4, RZ, RZ, UR4 ;  /* 0x00000004ff047e24 */ /* 0x010fc6000f8e00ff */
[----:B------:R-:W-:-:S04]  /*2d10*/  IADD3 R0, PT, PT, R3, -0x10974f, R18 ;  /* 0xffef68b103007810 */ /* 0x000fc80007ffe012 */
[----:B------:R-:W-:-:S05]  /*2d20*/  I2FP.F32.U32 R0, R0 ;  /* 0x0000000000007245 */ /* 0x000fca0000201000 */
[----:B------:R-:W-:Y:S01]  /*2d30*/  FFMA R0, R0, R5, 1.1641532182693481445e-10 ;  /* 0x2f00000000007423 */ /* 0x000fe20000000005 */
[----:B------:R-:W-:-:S03]  /*2d40*/  IMAD.U32 R5, RZ, RZ, UR5 ;  /* 0x00000005ff057e24 */ /* 0x000fc6000f8e00ff */
[----:B------:R-:W0:Y:S02]  /*2d50*/  F2F.F64.F32 R10, R0 ;  /* 0x00000000000a7310 */ /* 0x000e240000201800 */
[----:B0-----:R0:W-:Y:S02]  /*2d60*/  STL.64 [R1+0x30], R10 ;  /* 0x0000300a01007387 */ /* 0x0011e40000100a00 */
[----:B------:R-:W-:-:S07]  /*2d70*/  LEPC R20, `(.L_x_63) ;  /* 0x000000001014794e */ /* 0x000fce0000000000 */
[----:B0-----:R-:W-:Y:S05]  /*2d80*/  CALL.ABS.NOINC R8 ;  /* 0x0000000008007343 */ /* 0x001fea0003c00000 */
.L_x_63:
[----:B------:R-:W-:Y:S01]  /*2d90*/  SHF.R.U32.HI R3, RZ, 0x2, R26 ;  /* 0x00000002ff037819 */ /* 0x000fe2000001161a */
[----:B------:R-:W-:Y:S01]  /*2da0*/  IMAD.SHL.U32 R0, R18, 0x10, RZ ;  /* 0x0000001012007824 */ /* 0x000fe200078e00ff */
[----:B------:R0:W1:Y:S01]  /*2db0*/  LDC.64 R8, c[0x4][R25] ;  /* 0x0100000019087b82 */ /* 0x0000620000000a00 */
[----:B------:R-:W2:Y:S01]  /*2dc0*/  LDCU.64 UR4, c[0x4][0x198] ;  /* 0x01003300ff0477ac */ /* 0x000ea20008000a00 */
[----:B------:R-:W-:Y:S01]  /*2dd0*/  LOP3.LUT R3, R3, R26, RZ, 0x3c, !PT ;  /* 0x0000001a03037212 */ /* 0x000fe200078e3cff */
[----:B------:R-:W-:Y:S02]  /*2de0*/  IMAD.MOV.U32 R6, RZ, RZ, R24 ;  /* 0x000000ffff067224 */ /* 0x000fe400078e0018 */
[----:B------:R-:W-:Y:S02]  /*2df0*/  IMAD.MOV.U32 R7, RZ, RZ, R2 ;  /* 0x000000ffff077224 */ /* 0x000fe400078e0002 */
[----:B------:R-:W-:-:S05]  /*2e00*/  IMAD.SHL.U32 R4, R3, 0x2, RZ ;  /* 0x0000000203047824 */ /* 0x000fca00078e00ff */
[----:B------:R-:W-:-:S04]  /*2e10*/  LOP3.LUT R3, R3, R4, R0, 0x96, !PT ;  /* 0x0000000403037212 */ /* 0x000fc800078e9600 */
[----:B------:R-:W-:Y:S01]  /*2e20*/  LOP3.LUT R19, R3, R18, RZ, 0x3c, !PT ;  /* 0x0000001203137212 */ /* 0x000fe200078e3cff */
[----:B------:R-:W-:Y:S02]  /*2e30*/  IMAD.MOV.U32 R3, RZ, RZ, 0x2f800000 ;  /* 0x2f800000ff037424 */ /* 0x000fe400078e00ff */
[----:B--2---:R-:W-:Y:S01]  /*2e40*/  IMAD.U32 R4, RZ, RZ, UR4 ;  /* 0x00000004ff047e24 */ /* 0x004fe2000f8e00ff */
[----:B------:R-:W-:Y:S01]  /*2e50*/  IADD3 R0, PT, PT, R22, -0xb0f8a, R19 ;  /* 0xfff4f07616007810 */ /* 0x000fe20007ffe013 */
[----:B------:R-:W-:-:S03]  /*2e60*/  IMAD.U32 R5, RZ, RZ, UR5 ;  /* 0x00000005ff057e24 */ /* 0x000fc6000f8e00ff */
[----:B------:R-:W-:-:S05]  /*2e70*/  I2FP.F32.U32 R0, R0 ;  /* 0x0000000000007245 */ /* 0x000fca0000201000 */
[----:B------:R-:W-:-:S04]  /*2e80*/  FFMA R0, R0, R3, 1.1641532182693481445e-10 ;  /* 0x2f00000000007423 */ /* 0x000fc80000000003 */
[----:B------:R-:W2:Y:S02]  /*2e90*/  F2F.F64.F32 R10, R0 ;  /* 0x00000000000a7310 */ /* 0x000ea40000201800 */
[----:B-12---:R0:W-:Y:S02]  /*2ea0*/  STL.64 [R1+0x30], R10 ;  /* 0x0000300a01007387 */ /* 0x0061e40000100a00 */
[----:B------:R-:W-:-:S07]  /*2eb0*/  LEPC R20, `(.L_x_64) ;  /* 0x000000001014794e */ /* 0x000fce0000000000 */
[----:B0-----:R-:W-:Y:S05]  /*2ec0*/  CALL.ABS.NOINC R8 ;  /* 0x0000000008007343 */ /* 0x001fea0003c00000 */
.L_x_64:
        /* <DEDUP_REMOVED lines=8> */
[----:B------:R-:W-:Y:S01]  /*2f50*/  LOP3.LUT R4, R0, R4, R3, 0x96, !PT ;  /* 0x0000000400047212 */ /* 0x000fe200078e9603 */
[----:B------:R-:W-:-:S03]  /*2f60*/  IMAD.MOV.U32 R3, RZ, RZ, 0x2f800000 ;  /* 0x2f800000ff037424 */ /* 0x000fc600078e00ff */
[----:B------:R-:W-:Y:S01]  /*2f70*/  LOP3.LUT R27, R4, R19, RZ, 0x3c, !PT ;  /* 0x00000013041b7212 */ /* 0x000fe200078e3cff */
[----:B--2---:R-:W-:-:S03]  /*2f80*/  IMAD.U32 R4, RZ, RZ, UR4 ;  /* 0x00000004ff047e24 */ /* 0x004fc6000f8e00ff */
        /* <DEDUP_REMOVED lines=8> */
.L_x_65:
        /* <DEDUP_REMOVED lines=11> */
[----:B--2---:R-:W-:-:S04]  /*30c0*/  IMAD.U32 R4, RZ, RZ, UR4 ;  /* 0x00000004ff047e24 */ /* 0x004fc8000f8e00ff */
[----:B------:R-:W-:Y:S02]  /*30d0*/  IMAD.IADD R0, R22, 0x1, R17 ;  /* 0x0000000116007824 */ /* 0x000fe400078e0211 */
[----:B------:R-:W-:-:S03]  /*30e0*/  IMAD.U32 R5, RZ, RZ, UR5 ;  /* 0x00000005ff057e24 */ /* 0x000fc6000f8e00ff */
[----:B------:R-:W-:-:S05]  /*30f0*/  I2FP.F32.U32 R0, R0 ;  /* 0x0000000000007245 */ /* 0x000fca0000201000 */
[----:B------:R-:W-:-:S04]  /*3100*/  FFMA R0, R0, R3, 1.1641532182693481445e-10 ;  /* 0x2f00000000007423 */ /* 0x000fc80000000003 */
[----:B------:R-:W2:Y:S02]  /*3110*/  F2F.F64.F32 R10, R0 ;  /* 0x00000000000a7310 */ /* 0x000ea40000201800 */
[----:B-12---:R0:W-:Y:S02]  /*3120*/  STL.64 [R1+0x30], R10 ;  /* 0x0000300a01007387 */ /* 0x0061e40000100a00 */
[----:B------:R-:W-:-:S07]  /*3130*/  LEPC R20, `(.L_x_66) ;  /* 0x000000001014794e */ /* 0x000fce0000000000 */
[----:B0-----:R-:W-:Y:S05]  /*3140*/  CALL.ABS.NOINC R8 ;  /* 0x0000000008007343 */ /* 0x001fea0003c00000 */
.L_x_66:
[----:B------:R-:W-:Y:S01]  /*3150*/  ISETP.NE.AND P6, PT, R30, RZ, PT ;  /* 0x000000ff1e00720c */ /* 0x000fe20003fc5270 */
[----:B------:R-:W-:Y:S02]  /*3160*/  IMAD.MOV.U32 R16, RZ, RZ, R27 ;  /* 0x000000ffff107224 */ /* 0x000fe400078e001b */
[----:B------:R-:W-:Y:S02]  /*3170*/  VIADD R3, R22, 0x161f14 ;  /* 0x00161f1416037836 */ /* 0x000fe40000000000 */
[----:B------:R-:W-:Y:S02]  /*3180*/  IMAD.MOV.U32 R27, RZ, RZ, R19 ;  /* 0x000000ffff1b7224 */ /* 0x000fe400078e0013 */
[----:B------:R-:W-:-:S06]  /*3190*/  IMAD.MOV.U32 R26, RZ, RZ, R18 ;  /* 0x000000ffff1a7224 */ /* 0x000fcc00078e0012 */
[----:B------:R-:W-:Y:S05]  /*31a0*/  @P6 BRA `(.L_x_67) ;  /* 0xfffffff800906947 */ /* 0x000fea000383ffff */
[----:B------:R-:W-:Y:S05]  /*31b0*/  BSYNC.RECONVERGENT B6 ;  /* 0x0000000000067941 */ /* 0x000fea0003800200 */
.L_x_62:
[----:B------:R-:W-:-:S13]  /*31c0*/  ISETP.NE.AND P0, PT, R29, RZ, PT ;  /* 0x000000ff1d00720c */ /* 0x000fda0003f05270 */
[----:B------:R-:W-:Y:S05]  /*31d0*/  @!P0 EXIT ;  /* 0x000000000000894d */ /* 0x000fea0003800000 */
[----:B------:R-:W-:-:S13]  /*31e0*/  ISETP.NE.AND P0, PT, R29, 0x1, PT ;  /* 0x000000011d00780c */ /* 0x000fda0003f05270 */
[----:B------:R-:W-:Y:S05]  /*31f0*/  @!P0 BRA `(.L_x_68) ;  /* 0x0000000000ac8947 */ /* 0x000fea0003800000 */
[----:B------:R-:W-:Y:S01]  /*3200*/  SHF.R.U32.HI R0, RZ, 0x2, R23 ;  /* 0x00000002ff007819 */ /* 0x000fe20000011617 */
[----:B------:R-:W-:Y:S01]  /*3210*/  IMAD.SHL.U32 R3, R17, 0x10, RZ ;  /* 0x0000001011037824 */ /* 0x000fe200078e00ff */
[----:B0123--:R-:W-:Y:S01]  /*3220*/  MOV R16, 0x1b8 ;  /* 0x000001b800107802 */ /* 0x00ffe20000000f00 */
[----:B------:R-:W0:Y:S01]  /*3230*/  LDCU.64 UR4, c[0x4][0x198] ;  /* 0x01003300ff0477ac */ /* 0x000e220008000a00 */
[----:B------:R-:W-:Y:S01]  /*3240*/  LOP3.LUT R0, R0, R23, RZ, 0x3c, !PT ;  /* 0x0000001700007212 */ /* 0x000fe200078e3cff */
[----:B------:R-:W-:Y:S01]  /*3250*/  IMAD.MOV.U32 R6, RZ, RZ, R24 ;  /* 0x000000ffff067224 */ /* 0x000fe200078e0018 */
[----:B------:R1:W2:Y:S01]  /*3260*/  LDC.64 R8, c[0x4][R16] ;  /* 0x0100000010087b82 */ /* 0x0002a20000000a00 */
[----:B------:R-:W-:Y:S02]  /*3270*/  IMAD.MOV.U32 R7, RZ, RZ, R2 ;  /* 0x000000ffff077224 */ /* 0x000fe400078e0002 */
[----:B------:R-:W-:-:S05]  /*3280*/  IMAD.SHL.U32 R4, R0, 0x2, RZ ;  /* 0x0000000200047824 */ /* 0x000fca00078e00ff */
[----:B------:R-:W-:Y:S01]  /*3290*/  LOP3.LUT R4, R0, R4, R3, 0x96, !PT ;  /* 0x0000000400047212 */ /* 0x000fe200078e9603 */
[----:B------:R-:W-:-:S03]  /*32a0*/  IMAD.MOV.U32 R3, RZ, RZ, 0x2f800000 ;  /* 0x2f800000ff037424 */ /* 0x000fc600078e00ff */
[----:B------:R-:W-:Y:S01]  /*32b0*/  LOP3.LUT R17, R4, R17, RZ, 0x3c, !PT ;  /* 0x0000001104117212 */ /* 0x000fe200078e3cff */
[----:B0-----:R-:W-:-:S03]  /*32c0*/  IMAD.U32 R4, RZ, RZ, UR4 ;  /* 0x00000004ff047e24 */ /* 0x001fc6000f8e00ff */
[----:B------:R-:W-:Y:S01]  /*32d0*/  IADD3 R0, PT, PT, R22, 0x587c5, R17 ;  /* 0x000587c516007810 */ /* 0x000fe20007ffe011 */
[----:B------:R-:W-:-:S03]  /*32e0*/  IMAD.U32 R5, RZ, RZ, UR5 ;  /* 0x00000005ff057e24 */ /* 0x000fc6000f8e00ff */
[----:B------:R-:W-:-:S05]  /*32f0*/  I2FP.F32.U32 R0, R0 ;  /* 0x0000000000007245 */ /* 0x000fca0000201000 */
[----:B------:R-:W-:-:S04]  /*3300*/  FFMA R0, R0, R3, 1.1641532182693481445e-10 ;  /* 0x2f00000000007423 */ /* 0x000fc80000000003 */
[----:B------:R-:W0:Y:S02]  /*3310*/  F2F.F64.F32 R10, R0 ;  /* 0x00000000000a7310 */ /* 0x000e240000201800 */
[----:B0-----:R1:W-:Y:S02]  /*3320*/  STL.64 [R1+0x30], R10 ;  /* 0x0000300a01007387 */ /* 0x0013e40000100a00 */
[----:B------:R-:W-:-:S07]  /*3330*/  LEPC R20, `(.L_x_69) ;  /* 0x000000001014794e */ /* 0x000fce0000000000 */
[----:B-12---:R-:W-:Y:S05]  /*3340*/  CALL.ABS.NOINC R8 ;  /* 0x0000000008007343 */ /* 0x006fea0003c00000 */
.L_x_69:
[----:B------:R-:W-:Y:S01]  /*3350*/  SHF.R.U32.HI R3, RZ, 0x2, R18 ;  /* 0x00000002ff037819 */ /* 0x000fe20000011612 */
[----:B------:R-:W-:Y:S01]  /*3360*/  IMAD.SHL.U32 R0, R17, 0x10, RZ ;  /* 0x0000001011007824 */ /* 0x000fe200078e00ff */
[----:B------:R0:W1:Y:S01]  /*3370*/  LDC.64 R10, c[0x4][R16] ;  /* 0x01000000100a7b82 */ /* 0x0000620000000a00 */
[----:B------:R-:W-:Y:S01]  /*3380*/  VIADD R22, R22, 0xb0f8a ;  /* 0x000b0f8a16167836 */ /* 0x000fe20000000000 */
[----:B------:R-:W-:Y:S01]  /*3390*/  LOP3.LUT R3, R3, R18, RZ, 0x3c, !PT ;  /* 0x0000001203037212 */ /* 0x000fe200078e3cff */
[----:B------:R-:W2:Y:S01]  /*33a0*/  LDCU.64 UR4, c[0x4][0x198] ;  /* 0x01003300ff0477ac */ /* 0x000ea20008000a00 */
        /* <DEDUP_REMOVED lines=15> */
.L_x_70:
[----:B------:R-:W-:-:S07]  /*34a0*/  IMAD.MOV.U32 R23, RZ, RZ, R19 ;  /* 0x000000ffff177224 */ /* 0x000fce00078e0013 */
.L_x_68:
[----:B------:R-:W4:Y:S02]  /*34b0*/  LDC R0, c[0x0][0x380] ;  /* 0x0000e000ff007b82 */ /* 0x000f240000000800 */
[----:B----4-:R-:W-:-:S04]  /*34c0*/  LOP3.LUT R0, R0, 0x1, RZ, 0xc0, !PT ;  /* 0x0000000100007812 */ /* 0x010fc800078ec0ff */
[----:B------:R-:W-:-:S13]  /*34d0*/  ISETP.NE.U32.AND P0, PT, R0, 0x1, PT ;  /* 0x000000010000780c */ /* 0x000fda0003f05070 */
[----:B------:R-:W-:Y:S05]  /*34e0*/  @P0 EXIT ;  /* 0x000000000000094d */ /* 0x000fea0003800000 */
[----:B------:R-:W-:Y:S01]  /*34f0*/  SHF.R.U32.HI R0, RZ, 0x2, R23 ;  /* 0x00000002ff007819 */ /* 0x000fe20000011617 */
[----:B------:R-:W-:Y:S01]  /*3500*/  IMAD.SHL.U32 R3, R17, 0x10, RZ ;  /* 0x0000001011037824 */ /* 0x000fe200078e00ff */
[----:B------:R-:W4:Y:S01]  /*3510*/  LDCU.64 UR4, c[0x4][0x198] ;  /* 0x01003300ff0477ac */ /* 0x000f220008000a00 */
[----:B------:R-:W-:Y:S01]  /*3520*/  IMAD.MOV.U32 R6, RZ, RZ, R24 ;  /* 0x000000ffff067224 */ /* 0x000fe200078e0018 */
[----:B------:R-:W-:Y:S01]  /*3530*/  LOP3.LUT R0, R0, R23, RZ, 0x3c, !PT ;  /* 0x0000001700007212 */ /* 0x000fe200078e3cff */
[----:B------:R-:W-:-:S04]  /*3540*/  IMAD.MOV.U32 R7, RZ, RZ, R2 ;  /* 0x000000ffff077224 */ /* 0x000fc800078e0002 */
[----:B------:R-:W-:-:S05]  /*3550*/  IMAD.SHL.U32 R4, R0, 0x2, RZ ;  /* 0x0000000200047824 */ /* 0x000fca00078e00ff */
[----:B------:R-:W-:Y:S01]  /*3560*/  LOP3.LUT R4, R0, R4, R3, 0x96, !PT ;  /* 0x0000000400047212 */ /* 0x000fe200078e9603 */
[----:B------:R-:W-:-:S03]  /*3570*/  IMAD.MOV.U32 R3, RZ, RZ, 0x2f800000 ;  /* 0x2f800000ff037424 */ /* 0x000fc600078e00ff */
[----:B0123--:R-:W-:Y:S01]  /*3580*/  LOP3.LUT R17, R4, R17, RZ, 0x3c, !PT ;  /* 0x0000001104117212 */ /* 0x00ffe200078e3cff */
[----:B----4-:R-:W-:-:S03]  /*3590*/  IMAD.U32 R4, RZ, RZ, UR4 ;  /* 0x00000004ff047e24 */ /* 0x010fc6000f8e00ff */
[----:B------:R-:W-:Y:S01]  /*35a0*/  IADD3 R17, PT, PT, R22, 0x587c5, R17 ;  /* 0x000587c516117810 */ /* 0x000fe20007ffe011 */
[----:B------:R-:W-:-:S03]  /*35b0*/  IMAD.U32 R5, RZ, RZ, UR5 ;  /* 0x00000005ff057e24 */ /* 0x000fc6000f8e00ff */
[----:B------:R-:W-:-:S05]  /*35c0*/  I2FP.F32.U32 R0, R17 ;  /* 0x0000001100007245 */ /* 0x000fca0000201000 */
[----:B------:R-:W-:Y:S01]  /*35d0*/  FFMA R0, R0, R3, 1.1641532182693481445e-10 ;  /* 0x2f00000000007423 */ /* 0x000fe20000000003 */
[----:B------:R-:W-:-:S03]  /*35e0*/  MOV R3, 0x1b8 ;  /* 0x000001b800037802 */ /* 0x000fc60000000f00 */
[----:B------:R-:W0:Y:S01]  /*35f0*/  F2F.F64.F32 R8, R0 ;  /* 0x0000000000087310 */ /* 0x000e220000201800 */
[----:B------:R1:W2:Y:S01]  /*3600*/  LDC.64 R10, c[0x4][R3] ;  /* 0x01000000030a7b82 */ /* 0x0002a20000000a00 */
[----:B0-----:R1:W-:Y:S02]  /*3610*/  STL.64 [R1+0x30], R8 ;  /* 0x0000300801007387 */ /* 0x0013e40000100a00 */
[----:B------:R-:W-:-:S07]  /*3620*/  LEPC R20, `(.L_x_71) ;  /* 0x000000001014794e */ /* 0x000fce0000000000 */
[----:B-12---:R-:W-:Y:S05]  /*3630*/  CALL.ABS.NOINC R10 ;  /* 0x000000000a007343 */ /* 0x006fea0003c00000 */
.L_x_71:
[----:B------:R-:W-:Y:S05]  /*3640*/  EXIT ;  /* 0x000000000000794d */ /* 0x000fea0003800000 */
.L_x_72:
        /* <DEDUP_REMOVED lines=11> */
.L_x_75:


//--------------------- .nv.global.init           --------------------------
	.section	.nv.global.init,"aw",@progbits
	.align	4
.nv.global.init:
	.type		mrg32k3aM1SubSeq,@object
	.size		mrg32k3aM1SubSeq,(mrg32k3aM2SubSeq - mrg32k3aM1SubSeq)
mrg32k3aM1SubSeq:
        /*0000*/ 	.byte	0x0b, 0xcc, 0xee, 0x04, 0x73, 0x29, 0x8b, 0x6f, 0xf6, 0x53, 0x03, 0xf6, 0x23, 0xf6, 0xea, 0xda
        /* <DEDUP_REMOVED lines=125> */
	.type		mrg32k3aM2SubSeq,@object
	.size		mrg32k3aM2SubSeq,(mrg32k3aM1 - mrg32k3aM2SubSeq)
mrg32k3aM2SubSeq:
        /* <DEDUP_REMOVED lines=126> */
	.type		mrg32k3aM1,@object
	.size		mrg32k3aM1,(mrg32k3aM1Seq - mrg32k3aM1)
mrg32k3aM1:
        /* <DEDUP_REMOVED lines=144> */
	.type		mrg32k3aM1Seq,@object
	.size		mrg32k3aM1Seq,(mrg32k3aM2 - mrg32k3aM1Seq)
mrg32k3aM1Seq:
        /* <DEDUP_REMOVED lines=144> */
	.type		mrg32k3aM2,@object
	.size		mrg32k3aM2,(mrg32k3aM2Seq - mrg32k3aM2)
mrg32k3aM2:
        /* <DEDUP_REMOVED lines=144> */
	.type		mrg32k3aM2Seq,@object
	.size		mrg32k3aM2Seq,(precalc_xorwow_matrix - mrg32k3aM2Seq)
mrg32k3aM2Seq:
        /* <DEDUP_REMOVED lines=144> */
	.type		precalc_xorwow_matrix,@object
	.size		precalc_xorwow_matrix,(precalc_xorwow_offset_matrix - precalc_xorwow_matrix)
precalc_xorwow_matrix:
        /* <DEDUP_REMOVED lines=6400> */
	.type		precalc_xorwow_offset_matrix,@object
	.size		precalc_xorwow_offset_matrix,($str$3 - precalc_xorwow_offset_matrix)
precalc_xorwow_offset_matrix:
        /* <DEDUP_REMOVED lines=6400> */
	.type		$str$3,@object
	.size		$str$3,($str$2 - $str$3)
$str$3:
        /*353c0*/ 	.byte	0x0a, 0x00
	.type		$str$2,@object
	.size		$str$2,($str$1 - $str$2)
$str$2:
        /*353c2*/ 	.byte	0x25, 0x66, 0x20, 0x00
	.type		$str$1,@object
	.size		$str$1,($str - $str$1)
$str$1:
        /*353c6*/ 	.byte	0x25, 0x64, 0x20, 0x0a, 0x00
	.type		$str,@object
	.size		$str,(.L_52 - $str)
$str:
        /*353cb*/ 	.byte	0x72, 0x61, 0x6e, 0x64, 0x6f, 0x6d, 0x6e, 0x75, 0x6d, 0x3a, 0x25, 0x66, 0x20, 0x20, 0x00
.L_52:


//--------------------- .nv.shared.reserved.0     --------------------------
	.section	.nv.shared.reserved.0,"aw",@nobits
	.weak		__nv_reservedSMEM_offset_0_alias
	.size		__nv_reservedSMEM_offset_0_alias, 0, 64
	.other		__nv_reservedSMEM_offset_0_alias,@"STO_CUDA_RESERVED_SHARED STV_DEFAULT"
__nv_reservedSMEM_offset_0_alias:
	.zero		0
	.zero		64


//--------------------- .nv.global                --------------------------
	.section	.nv.global,"aw",@nobits
.nv.global:
	.type		_ZN34_INTERNAL_6f8792b3_4_k_cu_7b1fbea76thrust24THRUST_300001_SM_1000_NS3seqE,@object
	.size		_ZN34_INTERNAL_6f8792b3_4_k_cu_7b1fbea76thrust24THRUST_300001_SM_1000_NS3seqE,(_ZN34_INTERNAL_6f8792b3_4_k_cu_7b1fbea74cuda3std3__48in_placeE - _ZN34_INTERNAL_6f8792b3_4_k_cu_7b1fbea76thrust24THRUST_300001_SM_1000_NS3seqE)
_ZN34_INTERNAL_6f8792b3_4_k_cu_7b1fbea76thrust24THRUST_300001_SM_1000_NS3seqE:
	.zero		1
	.type		_ZN34_INTERNAL_6f8792b3_4_k_cu_7b1fbea74cuda3std3__48in_placeE,@object
	.size		_ZN34_INTERNAL_6f8792b3_4_k_cu_7b1fbea74cuda3std3__48in_placeE,(_ZN34_INTERNAL_6f8792b3_4_k_cu_7b1fbea74cuda3std6ranges3__45__cpo4sizeE - _ZN34_INTERNAL_6f8792b3_4_k_cu_7b1fbea74cuda3std3__48in_placeE)
_ZN34_INTERNAL_6f8792b3_4_k_cu_7b1fbea74cuda3std3__48in_placeE:
	.zero		1
	.type		_ZN34_INTERNAL_6f8792b3_4_k_cu_7b1fbea74cuda3std6ranges3__45__cpo4sizeE,@object
	.size		_ZN34_INTERNAL_6f8792b3_4_k_cu_7b1fbea74cuda3std6ranges3__45__cpo4sizeE,(_ZN34_INTERNAL_6f8792b3_4_k_cu_7b1fbea76thrust24THRUST_300001_SM_1000_NS12placeholders2_3E - _ZN34_INTERNAL_6f8792b3_4_k_cu_7b1fbea74cuda3std6ranges3__45__cpo4sizeE)
_ZN34_INTERNAL_6f8792b3_4_k_cu_7b1fbea74cuda3std6ranges3__45__cpo4sizeE:
	.zero		1
	.type		_ZN34_INTERNAL_6f8792b3_4_k_cu_7b1fbea76thrust24THRUST_300001_SM_1000_NS12placeholders2_3E,@object
	.size		_ZN34_INTERNAL_6f8792b3_4_k_cu_7b1fbea76thrust24THRUST_300001_SM_1000_NS12placeholders2_3E,(_ZN34_INTERNAL_6f8792b3_4_k_cu_7b1fbea74cuda3std3__45__cpo6cbeginE - _ZN34_INTERNAL_6f8792b3_4_k_cu_7b1fbea76thrust24THRUST_300001_SM_1000_NS12placeholders2_3E)
_ZN34_INTERNAL_6f8792b3_4_k_cu_7b1fbea76thrust24THRUST_300001_SM_1000_NS12placeholders2_3E:
	.zero		1
	.type		_ZN34_INTERNAL_6f8792b3_4_k_cu_7b1fbea74cuda3std3__45__cpo6cbeginE,@object
	.size		_ZN34_INTERNAL_6f8792b3_4_k_cu_7b1fbea74cuda3std3__45__cpo6cbeginE,(_ZN34_INTERNAL_6f8792b3_4_k_cu_7b1fbea74cuda3std6ranges3__45__cpo6cbeginE - _ZN34_INTERNAL_6f8792b3_4_k_cu_7b1fbea74cuda3std3__45__cpo6cbeginE)
_ZN34_INTERNAL_6f8792b3_4_k_cu_7b1fbea74cuda3std3__45__cpo6cbeginE:
	.zero		1
	.type		_ZN34_INTERNAL_6f8792b3_4_k_cu_7b1fbea74cuda3std6ranges3__45__cpo6cbeginE,@object
	.size		_ZN34_INTERNAL_6f8792b3_4_k_cu_7b1fbea74cuda3std6ranges3__45__cpo6cbeginE,(_ZN34_INTERNAL_6f8792b3_4_k_cu_7b1fbea76thrust24THRUST_300001_SM_1000_NS12placeholders2_7E - _ZN34_INTERNAL_6f8792b3_4_k_cu_7b1fbea74cuda3std6ranges3__45__cpo6cbeginE)
_ZN34_INTERNAL_6f8792b3_4_k_cu_7b1fbea74cuda3std6ranges3__45__cpo6cbeginE:
	.zero		1
	.type		_ZN34_INTERNAL_6f8792b3_4_k_cu_7b1fbea76thrust24THRUST_300001_SM_1000_NS12placeholders2_7E,@object
	.size		_ZN34_INTERNAL_6f8792b3_4_k_cu_7b1fbea76thrust24THRUST_300001_SM_1000_NS12placeholders2_7E,(_ZN34_INTERNAL_6f8792b3_4_k_cu_7b1fbea74cuda3std3__45__cpo7crbeginE - _ZN34_INTERNAL_6f8792b3_4_k_cu_7b1fbea76thrust24THRUST_300001_SM_1000_NS12placeholders2_7E)
_ZN34_INTERNAL_6f8792b3_4_k_cu_7b1fbea76thrust24THRUST_300001_SM_1000_NS12placeholders2_7E:
	.zero		1
	.type		_ZN34_INTERNAL_6f8792b3_4_k_cu_7b1fbea74cuda3std3__45__cpo7crbeginE,@object
	.size		_ZN34_INTERNAL_6f8792b3_4_k_cu_7b1fbea74cuda3std3__45__cpo7crbeginE,(_ZN34_INTERNAL_6f8792b3_4_k_cu_7b1fbea74cuda3std6ranges3__45__cpo4nextE - _ZN34_INTERNAL_6f8792b3_4_k_cu_7b1fbea74cuda3std3__45__cpo7crbeginE)
_ZN34_INTERNAL_6f8792b3_4_k_cu_7b1fbea74cuda3std3__45__cpo7crbeginE:
	.zero		1
	.type		_ZN34_INTERNAL_6f8792b3_4_k_cu_7b1fbea74cuda3std6ranges3__45__cpo4nextE,@object
	.size		_ZN34_INTERNAL_6f8792b3_4_k_cu_7b1fbea74cuda3std6ranges3__45__cpo4nextE,(_ZN34_INTERNAL_6f8792b3_4_k_cu_7b1fbea74cuda3std6ranges3__45__cpo4swapE - _ZN34_INTERNAL_6f8792b3_4_k_cu_7b1fbea74cuda3std6ranges3__45__cpo4nextE)
_ZN34_INTERNAL_6f8792b3_4_k_cu_7b1fbea74cuda3std6ranges3__45__cpo4nextE:
	.zero		1
	.type		_ZN34_INTERNAL_6f8792b3_4_k_cu_7b1fbea74cuda3std6ranges3__45__cpo4swapE,@object
	.size		_ZN34_INTERNAL_6f8792b3_4_k_cu_7b1fbea74cuda3std6ranges3__45__cpo4swapE,(_ZN34_INTERNAL_6f8792b3_4_k_cu_7b1fbea76thrust24THRUST_300001_SM_1000_NS8cuda_cub10par_nosyncE - _ZN34_INTERNAL_6f8792b3_4_k_cu_7b1fbea74cuda3std6ranges3__45__cpo4swapE)
_ZN34_INTERNAL_6f8792b3_4_k_cu_7b1fbea74cuda3std6ranges3__45__cpo4swapE:
	.zero		1
	.type		_ZN34_INTERNAL_6f8792b3_4_k_cu_7b1fbea76thrust24THRUST_300001_SM_1000_NS8cuda_cub10par_nosyncE,@object
	.size		_ZN34_INTERNAL_6f8792b3_4_k_cu_7b1fbea76thrust24THRUST_300001_SM_1000_NS8cuda_cub10par_nosyncE,(_ZN34_INTERNAL_6f8792b3_4_k_cu_7b1fbea76thrust24THRUST_300001_SM_1000_NS12placeholders2_9E - _ZN34_INTERNAL_6f8792b3_4_k_cu_7b1fbea76thrust24THRUST_300001_SM_1000_NS8cuda_cub10par_nosyncE)
_ZN34_INTERNAL_6f8792b3_4_k_cu_7b1fbea76thrust24THRUST_300001_SM_1000_NS8cuda_cub10par_nosyncE:
	.zero		1
	.type		_ZN34_INTERNAL_6f8792b3_4_k_cu_7b1fbea76thrust24THRUST_300001_SM_1000_NS12placeholders2_9E,@object
	.size		_ZN34_INTERNAL_6f8792b3_4_k_cu_7b1fbea76thrust24THRUST_300001_SM_1000_NS12placeholders2_9E,(_ZN34_INTERNAL_6f8792b3_4_k_cu_7b1fbea74cuda3std3__436_GLOBAL__N__6f8792b3_4_k_cu_7b1fbea76ignoreE - _ZN34_INTERNAL_6f8792b3_4_k_cu_7b1fbea76thrust24THRUST_300001_SM_1000_NS12placeholders2_9E)
_ZN34_INTERNAL_6f8792b3_4_k_cu_7b1fbea76thrust24THRUST_300001_SM_1000_NS12placeholders2_9E:
	.zero		1
	.type		_ZN34_INTERNAL_6f8792b3_4_k_cu_7b1fbea74cuda3std3__436_GLOBAL__N__6f8792b3_4_k_cu_7b1fbea76ignoreE,@object
	.size		_ZN34_INTERNAL_6f8792b3_4_k_cu_7b1fbea74cuda3std3__436_GLOBAL__N__6f8792b3_4_k_cu_7b1fbea76ignoreE,(_ZN34_INTERNAL_6f8792b3_4_k_cu_7b1fbea74cuda3std6ranges3__45__cpo4dataE - _ZN34_INTERNAL_6f8792b3_4_k_cu_7b1fbea74cuda3std3__436_GLOBAL__N__6f8792b3_4_k_cu_7b1fbea76ignoreE)
_ZN34_INTERNAL_6f8792b3_4_k_cu_7b1fbea74cuda3std3__436_GLOBAL__N__6f8792b3_4_k_cu_7b1fbea76ignoreE:
	.zero		1
	.type		_ZN34_INTERNAL_6f8792b3_4_k_cu_7b1fbea74cuda3std6ranges3__45__cpo4dataE,@object
	.size		_ZN34_INTERNAL_6f8792b3_4_k_cu_7b1fbea74cuda3std6ranges3__45__cpo4dataE,(_ZN34_INTERNAL_6f8792b3_4_k_cu_7b1fbea76thrust24THRUST_300001_SM_1000_NS12placeholders2_1E - _ZN34_INTERNAL_6f8792b3_4_k_cu_7b1fbea74cuda3std6ranges3__45__cpo4dataE)
_ZN34_INTERNAL_6f8792b3_4_k_cu_7b1fbea74cuda3std6ranges3__45__cpo4dataE:
	.zero		1
	.type		_ZN34_INTERNAL_6f8792b3_4_k_cu_7b1fbea76thrust24THRUST_300001_SM_1000_NS12placeholders2_1E,@object
	.size		_ZN34_INTERNAL_6f8792b3_4_k_cu_7b1fbea76thrust24THRUST_300001_SM_1000_NS12placeholders2_1E,(_ZN34_INTERNAL_6f8792b3_4_k_cu_7b1fbea74cuda3std3__45__cpo5beginE - _ZN34_INTERNAL_6f8792b3_4_k_cu_7b1fbea76thrust24THRUST_300001_SM_1000_NS12placeholders2_1E)
_ZN34_INTERNAL_6f8792b3_4_k_cu_7b1fbea76thrust24THRUST_300001_SM_1000_NS12placeholders2_1E:
	.zero		1
	.type		_ZN34_INTERNAL_6f8792b3_4_k_cu_7b1fbea74cuda3std3__45__cpo5beginE,@object
	.size		_ZN34_INTERNAL_6f8792b3_4_k_cu_7b1fbea74cuda3std3__45__cpo5beginE,(_ZN34_INTERNAL_6f8792b3_4_k_cu_7b1fbea74cuda3std6ranges3__45__cpo5beginE - _ZN34_INTERNAL_6f8792b3_4_k_cu_7b1fbea74cuda3std3__45__cpo5beginE)
_ZN34_INTERNAL_6f8792b3_4_k_cu_7b1fbea74cuda3std3__45__cpo5beginE:
	.zero		1
	.type		_ZN34_INTERNAL_6f8792b3_4_k_cu_7b1fbea74cuda3std6ranges3__45__cpo5beginE,@object
	.size		_ZN34_INTERNAL_6f8792b3_4_k_cu_7b1fbea74cuda3std6ranges3__45__cpo5beginE,(_ZN34_INTERNAL_6f8792b3_4_k_cu_7b1fbea76thrust24THRUST_300001_SM_1000_NS12placeholders2_5E - _ZN34_INTERNAL_6f8792b3_4_k_cu_7b1fbea74cuda3std6ranges3__45__cpo5beginE)
_ZN34_INTERNAL_6f8792b3_4_k_cu_7b1fbea74cuda3std6ranges3__45__cpo5beginE:
	.zero		1
	.type		_ZN34_INTERNAL_6f8792b3_4_k_cu_7b1fbea76thrust24THRUST_300001_SM_1000_NS12placeholders2_5E,@object
	.size		_ZN34_INTERNAL_6f8792b3_4_k_cu_7b1fbea76thrust24THRUST_300001_SM_1000_NS12placeholders2_5E,(_ZN34_INTERNAL_6f8792b3_4_k_cu_7b1fbea74cuda3std3__45__cpo6rbeginE - _ZN34_INTERNAL_6f8792b3_4_k_cu_7b1fbea76thrust24THRUST_300001_SM_1000_NS12placeholders2_5E)
_ZN34_INTERNAL_6f8792b3_4_k_cu_7b1fbea76thrust24THRUST_300001_SM_1000_NS12placeholders2_5E:
	.zero		1
	.type		_ZN34_INTERNAL_6f8792b3_4_k_cu_7b1fbea74cuda3std3__45__cpo6rbeginE,@object
	.size		_ZN34_INTERNAL_6f8792b3_4_k_cu_7b1fbea74cuda3std3__45__cpo6rbeginE,(_ZN34_INTERNAL_6f8792b3_4_k_cu_7b1fbea74cuda3std6ranges3__45__cpo7advanceE - _ZN34_INTERNAL_6f8792b3_4_k_cu_7b1fbea74cuda3std3__45__cpo6rbeginE)
_ZN34_INTERNAL_6f8792b3_4_k_cu_7b1fbea74cuda3std3__45__cpo6rbeginE:
	.zero		1
	.type		_ZN34_INTERNAL_6f8792b3_4_k_cu_7b1fbea74cuda3std6ranges3__45__cpo7advanceE,@object
	.size		_ZN34_INTERNAL_6f8792b3_4_k_cu_7b1fbea74cuda3std6ranges3__45__cpo7advanceE,(_ZN34_INTERNAL_6f8792b3_4_k_cu_7b1fbea74cuda3std3__47nulloptE - _ZN34_INTERNAL_6f8792b3_4_k_cu_7b1fbea74cuda3std6ranges3__45__cpo7advanceE)
_ZN34_INTERNAL_6f8792b3_4_k_cu_7b1fbea74cuda3std6ranges3__45__cpo7advanceE:
	.zero		1
	.type		_ZN34_INTERNAL_6f8792b3_4_k_cu_7b1fbea74cuda3std3__47nulloptE,@object
	.size		_ZN34_INTERNAL_6f8792b3_4_k_cu_7b1fbea74cuda3std3__47nulloptE,(_ZN34_INTERNAL_6f8792b3_4_k_cu_7b1fbea74cuda3std6ranges3__45__cpo8distanceE - _ZN34_INTERNAL_6f8792b3_4_k_cu_7b1fbea74cuda3std3__47nulloptE)
_ZN34_INTERNAL_6f8792b3_4_k_cu_7b1fbea74cuda3std3__47nulloptE:
	.zero		1
	.type		_ZN34_INTERNAL_6f8792b3_4_k_cu_7b1fbea74cuda3std6ranges3__45__cpo8distanceE,@object
	.size		_ZN34_INTERNAL_6f8792b3_4_k_cu_7b1fbea74cuda3std6ranges3__45__cpo8distanceE,(_ZN34_INTERNAL_6f8792b3_4_k_cu_7b1fbea76thrust24THRUST_300001_SM_1000_NS12placeholders3_10E - _ZN34_INTERNAL_6f8792b3_4_k_cu_7b1fbea74cuda3std6ranges3__45__cpo8distanceE)
_ZN34_INTERNAL_6f8792b3_4_k_cu_7b1fbea74cuda3std6ranges3__45__cpo8distanceE:
	.zero		1
	.type		_ZN34_INTERNAL_6f8792b3_4_k_cu_7b1fbea76thrust24THRUST_300001_SM_1000_NS12placeholders3_10E,@object
	.size		_ZN34_INTERNAL_6f8792b3_4_k_cu_7b1fbea76thrust24THRUST_300001_SM_1000_NS12placeholders3_10E,(_ZN34_INTERNAL_6f8792b3_4_k_cu_7b1fbea74cuda3std3__419piecewise_constructE - _ZN34_INTERNAL_6f8792b3_4_k_cu_7b1fbea76thrust24THRUST_300001_SM_1000_NS12placeholders3_10E)
_ZN34_INTERNAL_6f8792b3_4_k_cu_7b1fbea76thrust24THRUST_300001_SM_1000_NS12placeholders3_10E:
	.zero		1
	.type		_ZN34_INTERNAL_6f8792b3_4_k_cu_7b1fbea74cuda3std3__419piecewise_constructE,@object
	.size		_ZN34_INTERNAL_6f8792b3_4_k_cu_7b1fbea74cuda3std3__419piecewise_constructE,(_ZN34_INTERNAL_6f8792b3_4_k_cu_7b1fbea74cuda3std6ranges3__45__cpo5cdataE - _ZN34_INTERNAL_6f8792b3_4_k_cu_7b1fbea74cuda3std3__419piecewise_constructE)
_ZN34_INTERNAL_6f8792b3_4_k_cu_7b1fbea74cuda3std3__419piecewise_constructE:
	.zero		1
	.type		_ZN34_INTERNAL_6f8792b3_4_k_cu_7b1fbea74cuda3std6ranges3__45__cpo5cdataE,@object
	.size		_ZN34_INTERNAL_6f8792b3_4_k_cu_7b1fbea74cuda3std6ranges3__45__cpo5cdataE,(_ZN34_INTERNAL_6f8792b3_4_k_cu_7b1fbea76thrust24THRUST_300001_SM_1000_NS12placeholders2_2E - _ZN34_INTERNAL_6f8792b3_4_k_cu_7b1fbea74cuda3std6ranges3__45__cpo5cdataE)
_ZN34_INTERNAL_6f8792b3_4_k_cu_7b1fbea74cuda3std6ranges3__45__cpo5cdataE:
	.zero		1
	.type		_ZN34_INTERNAL_6f8792b3_4_k_cu_7b1fbea76thrust24THRUST_300001_SM_1000_NS12placeholders2_2E,@object
	.size		_ZN34_INTERNAL_6f8792b3_4_k_cu_7b1fbea76thrust24THRUST_300001_SM_1000_NS12placeholders2_2E,(_ZN34_INTERNAL_6f8792b3_4_k_cu_7b1fbea74cuda3std3__45__cpo3endE - _ZN34_INTERNAL_6f8792b3_4_k_cu_7b1fbea76thrust24THRUST_300001_SM_1000_NS12placeholders2_2E)
_ZN34_INTERNAL_6f8792b3_4_k_cu_7b1fbea76thrust24THRUST_300001_SM_1000_NS12placeholders2_2E:
	.zero		1
	.type		_ZN34_INTERNAL_6f8792b3_4_k_cu_7b1fbea74cuda3std3__45__cpo3endE,@object
	.size		_ZN34_INTERNAL_6f8792b3_4_k_cu_7b1fbea74cuda3std3__45__cpo3endE,(_ZN34_INTERNAL_6f8792b3_4_k_cu_7b1fbea74cuda3std6ranges3__45__cpo3endE - _ZN34_INTERNAL_6f8792b3_4_k_cu_7b1fbea74cuda3std3__45__cpo3endE)
_ZN34_INTERNAL_6f8792b3_4_k_cu_7b1fbea74cuda3std3__45__cpo3endE:
	.zero		1
	.type		_ZN34_INTERNAL_6f8792b3_4_k_cu_7b1fbea74cuda3std6ranges3__45__cpo3endE,@object
	.size		_ZN34_INTERNAL_6f8792b3_4_k_cu_7b1fbea74cuda3std6ranges3__45__cpo3endE,(_ZN34_INTERNAL_6f8792b3_4_k_cu_7b1fbea76thrust24THRUST_300001_SM_1000_NS12placeholders2_6E - _ZN34_INTERNAL_6f8792b3_4_k_cu_7b1fbea74cuda3std6ranges3__45__cpo3endE)
_ZN34_INTERNAL_6f8792b3_4_k_cu_7b1fbea74cuda3std6ranges3__45__cpo3endE:
	.zero		1
	.type		_ZN34_INTERNAL_6f8792b3_4_k_cu_7b1fbea76thrust24THRUST_300001_SM_1000_NS12placeholders2_6E,@object
	.size		_ZN34_INTERNAL_6f8792b3_4_k_cu_7b1fbea76thrust24THRUST_300001_SM_1000_NS12placeholders2_6E,(_ZN34_INTERNAL_6f8792b3_4_k_cu_7b1fbea74cuda3std3__45__cpo4rendE - _ZN34_INTERNAL_6f8792b3_4_k_cu_7b1fbea76thrust24THRUST_300001_SM_1000_NS12placeholders2_6E)
_ZN34_INTERNAL_6f8792b3_4_k_cu_7b1fbea76thrust24THRUST_300001_SM_1000_NS12placeholders2_6E:
	.zero		1
	.type		_ZN34_INTERNAL_6f8792b3_4_k_cu_7b1fbea74cuda3std3__45__cpo4rendE,@object
	.size		_ZN34_INTERNAL_6f8792b3_4_k_cu_7b1fbea74cuda3std3__45__cpo4rendE,(_ZN34_INTERNAL_6f8792b3_4_k_cu_7b1fbea74cuda3std6ranges3__45__cpo9iter_swapE - _ZN34_INTERNAL_6f8792b3_4_k_cu_7b1fbea74cuda3std3__45__cpo4rendE)
_ZN34_INTERNAL_6f8792b3_4_k_cu_7b1fbea74cuda3std3__45__cpo4rendE:
	.zero		1
	.type		_ZN34_INTERNAL_6f8792b3_4_k_cu_7b1fbea74cuda3std6ranges3__45__cpo9iter_swapE,@object
	.size		_ZN34_INTERNAL_6f8792b3_4_k_cu_7b1fbea74cuda3std6ranges3__45__cpo9iter_swapE,(_ZN34_INTERNAL_6f8792b3_4_k_cu_7b1fbea74cuda3std3__48unexpectE - _ZN34_INTERNAL_6f8792b3_4_k_cu_7b1fbea74cuda3std6ranges3__45__cpo9iter_swapE)
_ZN34_INTERNAL_6f8792b3_4_k_cu_7b1fbea74cuda3std6ranges3__45__cpo9iter_swapE:
	.zero		1
	.type		_ZN34_INTERNAL_6f8792b3_4_k_cu_7b1fbea74cuda3std3__48unexpectE,@object
	.size		_ZN34_INTERNAL_6f8792b3_4_k_cu_7b1fbea74cuda3std3__48unexpectE,(_ZN34_INTERNAL_6f8792b3_4_k_cu_7b1fbea76thrust24THRUST_300001_SM_1000_NS8cuda_cub3parE - _ZN34_INTERNAL_6f8792b3_4_k_cu_7b1fbea74cuda3std3__48unexpectE)
_ZN34_INTERNAL_6f8792b3_4_k_cu_7b1fbea74cuda3std3__48unexpectE:
	.zero		1
	.type		_ZN34_INTERNAL_6f8792b3_4_k_cu_7b1fbea76thrust24THRUST_300001_SM_1000_NS8cuda_cub3parE,@object
	.size		_ZN34_INTERNAL_6f8792b3_4_k_cu_7b1fbea76thrust24THRUST_300001_SM_1000_NS8cuda_cub3parE,(_ZN34_INTERNAL_6f8792b3_4_k_cu_7b1fbea76thrust24THRUST_300001_SM_1000_NS12placeholders2_4E - _ZN34_INTERNAL_6f8792b3_4_k_cu_7b1fbea76thrust24THRUST_300001_SM_1000_NS8cuda_cub3parE)
_ZN34_INTERNAL_6f8792b3_4_k_cu_7b1fbea76thrust24THRUST_300001_SM_1000_NS8cuda_cub3parE:
	.zero		1
	.type		_ZN34_INTERNAL_6f8792b3_4_k_cu_7b1fbea76thrust24THRUST_300001_SM_1000_NS12placeholders2_4E,@object
	.size		_ZN34_INTERNAL_6f8792b3_4_k_cu_7b1fbea76thrust24THRUST_300001_SM_1000_NS12placeholders2_4E,(_ZN34_INTERNAL_6f8792b3_4_k_cu_7b1fbea74cuda3std3__45__cpo4cendE - _ZN34_INTERNAL_6f8792b3_4_k_cu_7b1fbea76thrust24THRUST_300001_SM_1000_NS12placeholders2_4E)
_ZN34_INTERNAL_6f8792b3_4_k_cu_7b1fbea76thrust24THRUST_300001_SM_1000_NS12placeholders2_4E:
	.zero		1
	.type		_ZN34_INTERNAL_6f8792b3_4_k_cu_7b1fbea74cuda3std3__45__cpo4cendE,@object
	.size		_ZN34_INTERNAL_6f8792b3_4_k_cu_7b1fbea74cuda3std3__45__cpo4cendE,(_ZN34_INTERNAL_6f8792b3_4_k_cu_7b1fbea74cuda3std6ranges3__45__cpo4cendE - _ZN34_INTERNAL_6f8792b3_4_k_cu_7b1fbea74cuda3std3__45__cpo4cendE)
_ZN34_INTERNAL_6f8792b3_4_k_cu_7b1fbea74cuda3std3__45__cpo4cendE:
	.zero		1
	.type		_ZN34_INTERNAL_6f8792b3_4_k_cu_7b1fbea74cuda3std6ranges3__45__cpo4cendE,@object
	.size		_ZN34_INTERNAL_6f8792b3_4_k_cu_7b1fbea74cuda3std6ranges3__45__cpo4cendE,(_ZN34_INTERNAL_6f8792b3_4_k_cu_7b1fbea74cuda3std3__420unreachable_sentinelE - _ZN34_INTERNAL_6f8792b3_4_k_cu_7b1fbea74cuda3std6ranges3__45__cpo4cendE)
_ZN34_INTERNAL_6f8792b3_4_k_cu_7b1fbea74cuda3std6ranges3__45__cpo4cendE:
	.zero		1
	.type		_ZN34_INTERNAL_6f8792b3_4_k_cu_7b1fbea74cuda3std3__420unreachable_sentinelE,@object
	.size		_ZN34_INTERNAL_6f8792b3_4_k_cu_7b1fbea74cuda3std3__420unreachable_sentinelE,(_ZN34_INTERNAL_6f8792b3_4_k_cu_7b1fbea74cuda3std6ranges3__45__cpo5ssizeE - _ZN34_INTERNAL_6f8792b3_4_k_cu_7b1fbea74cuda3std3__420unreachable_sentinelE)
_ZN34_INTERNAL_6f8792b3_4_k_cu_7b1fbea74cuda3std3__420unreachable_sentinelE:
	.zero		1
	.type		_ZN34_INTERNAL_6f8792b3_4_k_cu_7b1fbea74cuda3std6ranges3__45__cpo5ssizeE,@object
	.size		_ZN34_INTERNAL_6f8792b3_4_k_cu_7b1fbea74cuda3std6ranges3__45__cpo5ssizeE,(_ZN34_INTERNAL_6f8792b3_4_k_cu_7b1fbea76thrust24THRUST_300001_SM_1000_NS12placeholders2_8E - _ZN34_INTERNAL_6f8792b3_4_k_cu_7b1fbea74cuda3std6ranges3__45__cpo5ssizeE)
_ZN34_INTERNAL_6f8792b3_4_k_cu_7b1fbea74cuda3std6ranges3__45__cpo5ssizeE:
	.zero		1
	.type		_ZN34_INTERNAL_6f8792b3_4_k_cu_7b1fbea76thrust24THRUST_300001_SM_1000_NS12placeholders2_8E,@object
	.size		_ZN34_INTERNAL_6f8792b3_4_k_cu_7b1fbea76thrust24THRUST_300001_SM_1000_NS12placeholders2_8E,(_ZN34_INTERNAL_6f8792b3_4_k_cu_7b1fbea74cuda3std3__45__cpo5crendE - _ZN34_INTERNAL_6f8792b3_4_k_cu_7b1fbea76thrust24THRUST_300001_SM_1000_NS12placeholders2_8E)
_ZN34_INTERNAL_6f8792b3_4_k_cu_7b1fbea76thrust24THRUST_300001_SM_1000_NS12placeholders2_8E:
	.zero		1
	.type		_ZN34_INTERNAL_6f8792b3_4_k_cu_7b1fbea74cuda3std3__45__cpo5crendE,@object
	.size		_ZN34_INTERNAL_6f8792b3_4_k_cu_7b1fbea74cuda3std3__45__cpo5crendE,(_ZN34_INTERNAL_6f8792b3_4_k_cu_7b1fbea74cuda3std6ranges3__45__cpo4prevE - _ZN34_INTERNAL_6f8792b3_4_k_cu_7b1fbea74cuda3std3__45__cpo5crendE)
_ZN34_INTERNAL_6f8792b3_4_k_cu_7b1fbea74cuda3std3__45__cpo5crendE:
	.zero		1
	.type		_ZN34_INTERNAL_6f8792b3_4_k_cu_7b1fbea74cuda3std6ranges3__45__cpo4prevE,@object
	.size		_ZN34_INTERNAL_6f8792b3_4_k_cu_7b1fbea74cuda3std6ranges3__45__cpo4prevE,(_ZN34_INTERNAL_6f8792b3_4_k_cu_7b1fbea74cuda3std6ranges3__45__cpo9iter_moveE - _ZN34_INTERNAL_6f8792b3_4_k_cu_7b1fbea74cuda3std6ranges3__45__cpo4prevE)
_ZN34_INTERNAL_6f8792b3_4_k_cu_7b1fbea74cuda3std6ranges3__45__cpo4prevE:
	.zero		1
	.type		_ZN34_INTERNAL_6f8792b3_4_k_cu_7b1fbea74cuda3std6ranges3__45__cpo9iter_moveE,@object
	.size		_ZN34_INTERNAL_6f8792b3_4_k_cu_7b1fbea74cuda3std6ranges3__45__cpo9iter_moveE,(_ZN34_INTERNAL_6f8792b3_4_k_cu_7b1fbea76thrust24THRUST_300001_SM_1000_NS6system6detail10sequential3seqE - _ZN34_INTERNAL_6f8792b3_4_k_cu_7b1fbea74cuda3std6ranges3__45__cpo9iter_moveE)
_ZN34_INTERNAL_6f8792b3_4_k_cu_7b1fbea74cuda3std6ranges3__45__cpo9iter_moveE:
	.zero		1
	.type		_ZN34_INTERNAL_6f8792b3_4_k_cu_7b1fbea76thrust24THRUST_300001_SM_1000_NS6system6detail10sequential3seqE,@object
	.size		_ZN34_INTERNAL_6f8792b3_4_k_cu_7b1fbea76thrust24THRUST_300001_SM_1000_NS6system6detail10sequential3seqE,(.L_40 - _ZN34_INTERNAL_6f8792b3_4_k_cu_7b1fbea76thrust24THRUST_300001_SM_1000_NS6system6detail10sequential3seqE)
_ZN34_INTERNAL_6f8792b3_4_k_cu_7b1fbea76thrust24THRUST_300001_SM_1000_NS6system6detail10sequential3seqE:
	.zero		1
.L_40:


//--------------------- .nv.constant0._ZN3cub18CUB_300001_SM_10006detail11EmptyKernelIvEEvv --------------------------
	.section	.nv.constant0._ZN3cub18CUB_300001_SM_10006detail11EmptyKernelIvEEvv,"a",@progbits
	.sectionflags	@""
	.align	4
.nv.constant0._ZN3cub18CUB_300001_SM_10006detail11EmptyKernelIvEEvv:
	.zero		896


//--------------------- .nv.constant0._Z12print_matrixP6jointsii --------------------------
	.section	.nv.constant0._Z12print_matrixP6jointsii,"a",@progbits
	.sectionflags	@""
	.align	4
.nv.constant0._Z12print_matrixP6jointsii:
	.zero		912


//--------------------- .nv.constant0._Z5CycleiiP6jointsj --------------------------
	.section	.nv.constant0._Z5CycleiiP6jointsj,"a",@progbits
	.sectionflags	@""
	.align	4
.nv.constant0._Z5CycleiiP6jointsj:
	.zero		916


//--------------------- SYMBOLS --------------------------

	.type		.nv.reservedSmem.offset0,@object
	.size		.nv.reservedSmem.offset0,0x4
	.type		vprintf,@function
